// auto-generated by cutlass_sweep.gemm — config: {"arch": "sm_100", "cluster_m": 1, "cluster_n": 1, "dtype": "int8", "dtype_b": "int8", "layout": "nt", "stages": 0, "tile_k": 256, "tile_m": 64, "tile_n": 80}
#include "cutlass/cutlass.h"
#include "cutlass/gemm/collective/collective_builder.hpp"
#include "cutlass/gemm/device/gemm_universal_adapter.h"
#include "cutlass/gemm/kernel/gemm_universal.hpp"
#include "cutlass/epilogue/collective/collective_builder.hpp"

using ElemA = int8_t;
using ElemB = int8_t;
using ElemCD = int8_t;
using Acc  = int32_t;
using TileShape    = cute::Shape<cute::_64, cute::_80, cute::_256>;
using ClusterShape = cute::Shape<cute::_1, cute::_1, cute::_1>;

using CollectiveEpilogue = typename cutlass::epilogue::collective::CollectiveBuilder<
    cutlass::arch::Sm100, cutlass::arch::OpClassTensorOp,
    TileShape, ClusterShape,
    cutlass::epilogue::collective::EpilogueTileAuto,
    Acc, Acc,
    ElemCD, cutlass::layout::RowMajor, 128 / cutlass::sizeof_bits<ElemCD>::value,
    ElemCD, cutlass::layout::RowMajor, 128 / cutlass::sizeof_bits<ElemCD>::value,
    cutlass::epilogue::collective::EpilogueScheduleAuto
  >::CollectiveOp;

using CollectiveMainloop = typename cutlass::gemm::collective::CollectiveBuilder<
    cutlass::arch::Sm100, cutlass::arch::OpClassTensorOp,
    ElemA, cutlass::layout::RowMajor, 128 / cutlass::sizeof_bits<ElemA>::value,
    ElemB, cutlass::layout::ColumnMajor, 128 / cutlass::sizeof_bits<ElemB>::value,
    Acc,
    TileShape, ClusterShape,
    cutlass::gemm::collective::StageCountAutoCarveout<static_cast<int>(sizeof(typename CollectiveEpilogue::SharedStorage))>,
    cutlass::gemm::collective::KernelScheduleAuto
  >::CollectiveOp;

using GemmKernel = cutlass::gemm::kernel::GemmUniversal<
    cute::Shape<int,int,int,int>,
    CollectiveMainloop,
    CollectiveEpilogue
>;
using Gemm = cutlass::gemm::device::GemmUniversalAdapter<GemmKernel>;

// Force the device kernel symbol into the cubin without needing a host main.
auto* _anchor = &cutlass::device_kernel<GemmKernel>;


// ===== COMPILED SASS (sm_100a) =====

	.target	sm_100a

	.elftype	@"ET_EXEC"


//--------------------- .note.nv.tkinfo           --------------------------
	.section	.note.nv.tkinfo,"",@"SHT_NOTE"
	.sectionflags	@"SHF_NOTE_NV_TKINFO"
	.tkinfo
        /*0018*/ 	.word	0x00000002
        /*0030*/ 	.string	""
        /*0030*/ 	.string	"ptxas"
        /*0030*/ 	.string	"Cuda compilation tools, release 13.0, V13.0.88"
        /*0030*/ 	.string	"Build cuda_13.0.r13.0/compiler.36424714_0"
        /*0030*/ 	.string	"-arch sm_100a -m 64 "



//--------------------- .note.nv.cuinfo           --------------------------
	.section	.note.nv.cuinfo,"",@"SHT_NOTE"
	.sectionflags	@"SHF_NOTE_NV_CUINFO"
        /*0018*/ 	.short	0x0002
        /*001a*/ 	.short	0x0064
        /*001c*/ 	.short	0x0082
	.zero		2


//--------------------- .nv.info                  --------------------------
	.section	.nv.info,"",@"SHT_CUDA_INFO"
	.align	4


	//----- nvinfo : EIATTR_REGCOUNT
	.align		4
        /*0000*/ 	.byte	0x04, 0x2f
        /*0002*/ 	.short	(.L_16 - .L_15)
	.align		4
.L_15:
        /*0004*/ 	.word	index@(_ZN7cutlass13device_kernelINS_4gemm6kernel13GemmUniversalIN4cute5tupleIJiiiiEEENS1_10collective13CollectiveMmaINS1_35MainloopSm100TmaUmmaWarpSpecializedILi6ELi2ELi4ENS5_IJNS4_1CILi1EEESB_SB_EEEEENS5_IJNSA_ILi64EEENSA_ILi80EEENSA_ILi256EEEEEEaNS5_IJlSB_lEEEaSI_NS4_8TiledMMAINS4_8MMA_AtomIJNS4_15SM100_MMA_S8_SSIaaiLi64ELi80ELNS4_4UMMA5MajorE0ELSN_0ELNSM_8SaturateE0EEEEEENS4_6LayoutISC_NS5_IJNSA_ILi0EEESS_SS_EEEEENS5_IJNS4_10UnderscoreESV_SV_EEEEENS4_13SM90_TMA_LOADENS4_14ComposedLayoutINS4_7SwizzleILi3ELi4ELi3EEENS4_18smem_ptr_flag_bitsILi8EEENSR_INS5_IJNSA_ILi8EEENSA_ILi128EEEEEENS5_IJS15_SB_EEEEEEEvNS4_8identityESY_S19_vS1A_EENS_8epilogue10collective18CollectiveEpilogueINS1C_23Sm100TmaWarpSpecializedILi1ELi1ELi40ELb0ELb0EEEJSH_NS5_IJNSR_ISE_SB_EENSR_ISF_SB_EEEEEaSI_aSI_NS1C_6fusion15FusionCallbacksIS1G_NS1K_17LinearCombinationIaiaiLNS_15FloatRoundStyleE2EEESH_S1J_JEEENS4_5SM1004TMEM4LOAD25SM100_TMEM_LOAD_16dp32b8xESY_NSZ_INS10_ILi0ELi4ELi3EEES13_NSR_INS5_IJS14_NSA_ILi16EEEEEENS5_IJS1V_SB_EEEEEEENS4_39AutoVectorizingCopyWithAssumedAlignmentILi128EEENS4_14SM90_TMA_STOREES1Z_S21_S21_EEEvvEEEEvNT_6ParamsE)
        /*0008*/ 	.word	0x00000080


	//----- nvinfo : EIATTR_FRAME_SIZE
	.align		4
.L_16:
        /*000c*/ 	.byte	0x04, 0x11
        /*000e*/ 	.short	(.L_18 - .L_17)
	.align		4
.L_17:
        /*0010*/ 	.word	index@($__internal_2_$__cuda_sm10x_tcgen05_guardrail_trap_unallocated_columns_being_dealloced)
        /*0014*/ 	.word	0x00000000


	//----- nvinfo : EIATTR_FRAME_SIZE
	.align		4
.L_18:
        /*0018*/ 	.byte	0x04, 0x11
        /*001a*/ 	.short	(.L_20 - .L_19)
	.align		4
.L_19:
        /*001c*/ 	.word	index@($__internal_1_$__cuda_sm10x_tcgen05_guardrail_trap_phase_invalid_during_alloc)
        /*0020*/ 	.word	0x00000000


	//----- nvinfo : EIATTR_FRAME_SIZE
	.align		4
.L_20:
        /*0024*/ 	.byte	0x04, 0x11
        /*0026*/ 	.short	(.L_22 - .L_21)
	.align		4
.L_21:
        /*0028*/ 	.word	index@($__internal_0_$__cuda_sm10x_tcgen05_guardrail_trap_col_being_dealloced_not_returned_by_alloc)
        /*002c*/ 	.word	0x00000000


	//----- nvinfo : EIATTR_FRAME_SIZE
	.align		4
.L_22:
        /*0030*/ 	.byte	0x04, 0x11
        /*0032*/ 	.short	(.L_24 - .L_23)
	.align		4
.L_23:
        /*0034*/ 	.word	index@(_ZN7cutlass13device_kernelINS_4gemm6kernel13GemmUniversalIN4cute5tupleIJiiiiEEENS1_10collective13CollectiveMmaINS1_35MainloopSm100TmaUmmaWarpSpecializedILi6ELi2ELi4ENS5_IJNS4_1CILi1EEESB_SB_EEEEENS5_IJNSA_ILi64EEENSA_ILi80EEENSA_ILi256EEEEEEaNS5_IJlSB_lEEEaSI_NS4_8TiledMMAINS4_8MMA_AtomIJNS4_15SM100_MMA_S8_SSIaaiLi64ELi80ELNS4_4UMMA5MajorE0ELSN_0ELNSM_8SaturateE0EEEEEENS4_6LayoutISC_NS5_IJNSA_ILi0EEESS_SS_EEEEENS5_IJNS4_10UnderscoreESV_SV_EEEEENS4_13SM90_TMA_LOADENS4_14ComposedLayoutINS4_7SwizzleILi3ELi4ELi3EEENS4_18smem_ptr_flag_bitsILi8EEENSR_INS5_IJNSA_ILi8EEENSA_ILi128EEEEEENS5_IJS15_SB_EEEEEEEvNS4_8identityESY_S19_vS1A_EENS_8epilogue10collective18CollectiveEpilogueINS1C_23Sm100TmaWarpSpecializedILi1ELi1ELi40ELb0ELb0EEEJSH_NS5_IJNSR_ISE_SB_EENSR_ISF_SB_EEEEEaSI_aSI_NS1C_6fusion15FusionCallbacksIS1G_NS1K_17LinearCombinationIaiaiLNS_15FloatRoundStyleE2EEESH_S1J_JEEENS4_5SM1004TMEM4LOAD25SM100_TMEM_LOAD_16dp32b8xESY_NSZ_INS10_ILi0ELi4ELi3EEES13_NSR_INS5_IJS14_NSA_ILi16EEEEEENS5_IJS1V_SB_EEEEEEENS4_39AutoVectorizingCopyWithAssumedAlignmentILi128EEENS4_14SM90_TMA_STOREES1Z_S21_S21_EEEvvEEEEvNT_6ParamsE)
        /*0038*/ 	.word	0x00000000


	//----- nvinfo : EIATTR_MIN_STACK_SIZE
	.align		4
.L_24:
        /*003c*/ 	.byte	0x04, 0x12
        /*003e*/ 	.short	(.L_26 - .L_25)
	.align		4
.L_25:
        /*0040*/ 	.word	index@(_ZN7cutlass13device_kernelINS_4gemm6kernel13GemmUniversalIN4cute5tupleIJiiiiEEENS1_10collective13CollectiveMmaINS1_35MainloopSm100TmaUmmaWarpSpecializedILi6ELi2ELi4ENS5_IJNS4_1CILi1EEESB_SB_EEEEENS5_IJNSA_ILi64EEENSA_ILi80EEENSA_ILi256EEEEEEaNS5_IJlSB_lEEEaSI_NS4_8TiledMMAINS4_8MMA_AtomIJNS4_15SM100_MMA_S8_SSIaaiLi64ELi80ELNS4_4UMMA5MajorE0ELSN_0ELNSM_8SaturateE0EEEEEENS4_6LayoutISC_NS5_IJNSA_ILi0EEESS_SS_EEEEENS5_IJNS4_10UnderscoreESV_SV_EEEEENS4_13SM90_TMA_LOADENS4_14ComposedLayoutINS4_7SwizzleILi3ELi4ELi3EEENS4_18smem_ptr_flag_bitsILi8EEENSR_INS5_IJNSA_ILi8EEENSA_ILi128EEEEEENS5_IJS15_SB_EEEEEEEvNS4_8identityESY_S19_vS1A_EENS_8epilogue10collective18CollectiveEpilogueINS1C_23Sm100TmaWarpSpecializedILi1ELi1ELi40ELb0ELb0EEEJSH_NS5_IJNSR_ISE_SB_EENSR_ISF_SB_EEEEEaSI_aSI_NS1C_6fusion15FusionCallbacksIS1G_NS1K_17LinearCombinationIaiaiLNS_15FloatRoundStyleE2EEESH_S1J_JEEENS4_5SM1004TMEM4LOAD25SM100_TMEM_LOAD_16dp32b8xESY_NSZ_INS10_ILi0ELi4ELi3EEES13_NSR_INS5_IJS14_NSA_ILi16EEEEEENS5_IJS1V_SB_EEEEEEENS4_39AutoVectorizingCopyWithAssumedAlignmentILi128EEENS4_14SM90_TMA_STOREES1Z_S21_S21_EEEvvEEEEvNT_6ParamsE)
        /*0044*/ 	.word	0x00000000
.L_26:


//--------------------- .nv.compat                --------------------------
	.section	.nv.compat,"",@"SHT_CUDA_COMPAT_INFO"
	.align	4
        /*0000*/ 	.byte	0x02, 0x09, 0x01, 0x00, 0x02, 0x02, 0x03, 0x00, 0x02, 0x05, 0x06, 0x00, 0x03, 0x07, 0x01, 0x01
        /*0010*/ 	.byte	0x02, 0x03, 0x01, 0x00, 0x02, 0x06, 0x01, 0x00, 0x04, 0x0b, 0x08, 0x00, 0x01, 0x00, 0x00, 0x00
        /*0020*/ 	.byte	0x00, 0x00, 0x00, 0x00


//--------------------- .nv.info._ZN7cutlass13device_kernelINS_4gemm6kernel13GemmUniversalIN4cute5tupleIJiiiiEEENS1_10collective13CollectiveMmaINS1_35MainloopSm100TmaUmmaWarpSpecializedILi6ELi2ELi4ENS5_IJNS4_1CILi1EEESB_SB_EEEEENS5_IJNSA_ILi64EEENSA_ILi80EEENSA_ILi256EEEEEEaNS5_IJlSB_lEEEaSI_NS4_8TiledMMAINS4_8MMA_AtomIJNS4_15SM100_MMA_S8_SSIaaiLi64ELi80ELNS4_4UMMA5MajorE0ELSN_0ELNSM_8SaturateE0EEEEEENS4_6LayoutISC_NS5_IJNSA_ILi0EEESS_SS_EEEEENS5_IJNS4_10UnderscoreESV_SV_EEEEENS4_13SM90_TMA_LOADENS4_14ComposedLayoutINS4_7SwizzleILi3ELi4ELi3EEENS4_18smem_ptr_flag_bitsILi8EEENSR_INS5_IJNSA_ILi8EEENSA_ILi128EEEEEENS5_IJS15_SB_EEEEEEEvNS4_8identityESY_S19_vS1A_EENS_8epilogue10collective18CollectiveEpilogueINS1C_23Sm100TmaWarpSpecializedILi1ELi1ELi40ELb0ELb0EEEJSH_NS5_IJNSR_ISE_SB_EENSR_ISF_SB_EEEEEaSI_aSI_NS1C_6fusion15FusionCallbacksIS1G_NS1K_17LinearCombinationIaiaiLNS_15FloatRoundStyleE2EEESH_S1J_JEEENS4_5SM1004TMEM4LOAD25SM100_TMEM_LOAD_16dp32b8xESY_NSZ_INS10_ILi0ELi4ELi3EEES13_NSR_INS5_IJS14_NSA_ILi16EEEEEENS5_IJS1V_SB_EEEEEEENS4_39AutoVectorizingCopyWithAssumedAlignmentILi128EEENS4_14SM90_TMA_STOREES1Z_S21_S21_EEEvvEEEEvNT_6ParamsE --------------------------
	.section	.nv.info._ZN7cutlass13device_kernelINS_4gemm6kernel13GemmUniversalIN4cute5tupleIJiiiiEEENS1_10collective13CollectiveMmaINS1_35MainloopSm100TmaUmmaWarpSpecializedILi6ELi2ELi4ENS5_IJNS4_1CILi1EEESB_SB_EEEEENS5_IJNSA_ILi64EEENSA_ILi80EEENSA_ILi256EEEEEEaNS5_IJlSB_lEEEaSI_NS4_8TiledMMAINS4_8MMA_AtomIJNS4_15SM100_MMA_S8_SSIaaiLi64ELi80ELNS4_4UMMA5MajorE0ELSN_0ELNSM_8SaturateE0EEEEEENS4_6LayoutISC_NS5_IJNSA_ILi0EEESS_SS_EEEEENS5_IJNS4_10UnderscoreESV_SV_EEEEENS4_13SM90_TMA_LOADENS4_14ComposedLayoutINS4_7SwizzleILi3ELi4ELi3EEENS4_18smem_ptr_flag_bitsILi8EEENSR_INS5_IJNSA_ILi8EEENSA_ILi128EEEEEENS5_IJS15_SB_EEEEEEEvNS4_8identityESY_S19_vS1A_EENS_8epilogue10collective18CollectiveEpilogueINS1C_23Sm100TmaWarpSpecializedILi1ELi1ELi40ELb0ELb0EEEJSH_NS5_IJNSR_ISE_SB_EENSR_ISF_SB_EEEEEaSI_aSI_NS1C_6fusion15FusionCallbacksIS1G_NS1K_17LinearCombinationIaiaiLNS_15FloatRoundStyleE2EEESH_S1J_JEEENS4_5SM1004TMEM4LOAD25SM100_TMEM_LOAD_16dp32b8xESY_NSZ_INS10_ILi0ELi4ELi3EEES13_NSR_INS5_IJS14_NSA_ILi16EEEEEENS5_IJS1V_SB_EEEEEEENS4_39AutoVectorizingCopyWithAssumedAlignmentILi128EEENS4_14SM90_TMA_STOREES1Z_S21_S21_EEEvvEEEEvNT_6ParamsE,"",@"SHT_CUDA_INFO"
	.sectionflags	@""
	.align	4


	//----- nvinfo : EIATTR_CUDA_API_VERSION
	.align		4
        /*0000*/ 	.byte	0x04, 0x37
        /*0002*/ 	.short	(.L_28 - .L_27)
.L_27:
        /*0004*/ 	.word	0x00000082


	//----- nvinfo : EIATTR_KPARAM_INFO
	.align		4
.L_28:
        /*0008*/ 	.byte	0x04, 0x17
        /*000a*/ 	.short	(.L_30 - .L_29)
.L_29:
        /*000c*/ 	.word	0x00000000
        /*0010*/ 	.short	0x0000
        /*0012*/ 	.short	0x0000
        /*0014*/ 	.byte	0x00, 0xf0, 0x01, 0x20


	//----- nvinfo : EIATTR_AT_ENTRY_FRAGMENTS
	.align		4
.L_30:
        /*0018*/ 	.byte	0x04, 0x4f
        /*001a*/ 	.short	(.L_32 - .L_31)


	//   ....[0]....
.L_31:
        /*001c*/ 	.word	0x00000006


	//----- nvinfo : EIATTR_RESERVED_SMEM_USED
	.align		4
.L_32:
        /*0020*/ 	.byte	0x01, 0x41
	.zero		2


	//----- nvinfo : EIATTR_SPARSE_MMA_MASK
	.align		4
        /*0024*/ 	.byte	0x03, 0x50
        /*0026*/ 	.short	0x0000


	//----- nvinfo : EIATTR_TCGEN05_1CTA_USED
	.align		4
        /*0028*/ 	.byte	0x01, 0x51
	.zero		2


	//----- nvinfo : EIATTR_MAXREG_COUNT
	.align		4
        /*002c*/ 	.byte	0x03, 0x1b
        /*002e*/ 	.short	0x00ff


	//----- nvinfo : EIATTR_NUM_BARRIERS
	.align		4
        /*0030*/ 	.byte	0x02, 0x4c
        /*0032*/ 	.byte	0x07
	.zero		1


	//----- nvinfo : EIATTR_EXTERNS
	.align		4
        /*0034*/ 	.byte	0x04, 0x0f
        /*0036*/ 	.short	(.L_34 - .L_33)


	//   ....[0]....
	.align		4
.L_33:
        /*0038*/ 	.word	index@(__assertfail)


	//----- nvinfo : EIATTR_MERCURY_ISA_VERSION
	.align		4
.L_34:
        /*003c*/ 	.byte	0x03, 0x5f
        /*003e*/ 	.short	0x0101


	//----- nvinfo : EIATTR_INT_WARP_WIDE_INSTR_OFFSETS
	.align		4
        /*0040*/ 	.byte	0x04, 0x31
        /*0042*/ 	.short	(.L_36 - .L_35)


	//   ....[0]....
.L_35:
        /*0044*/ 	.word	0x00001f00


	//   ....[1]....
        /*0048*/ 	.word	0x00003c80


	//   ....[2]....
        /*004c*/ 	.word	0x00003ca0


	//   ....[3]....
        /*0050*/ 	.word	0x00003cd0


	//   ....[4]....
        /*0054*/ 	.word	0x00004710


	//   ....[5]....
        /*0058*/ 	.word	0x000047a0


	//   ....[6]....
        /*005c*/ 	.word	0x000047d0


	//   ....[7]....
        /*0060*/ 	.word	0x00004810


	//   ....[8]....
        /*0064*/ 	.word	0x00004990


	//   ....[9]....
        /*0068*/ 	.word	0x000049b0


	//----- nvinfo : EIATTR_COOP_GROUP_MASK_REGIDS
	.align		4
.L_36:
        /*006c*/ 	.byte	0x04, 0x29
        /*006e*/ 	.short	(.L_38 - .L_37)


	//   ....[0]....
.L_37:
        /*0070*/ 	.word	0xffffffff


	//   ....[1]....
        /*0074*/ 	.word	0xffffffff


	//   ....[2]....
        /*0078*/ 	.word	0xffffffff


	//   ....[3]....
        /*007c*/ 	.word	0xffffffff


	//   ....[4]....
        /*0080*/ 	.word	0xffffffff


	//   ....[5]....
        /*0084*/ 	.word	0xffffffff


	//   ....[6]....
        /*0088*/ 	.word	0xffffffff


	//   ....[7]....
        /*008c*/ 	.word	0xffffffff


	//   ....[8]....
        /*0090*/ 	.word	0xffffffff


	//   ....[9]....
        /*0094*/ 	.word	0xffffffff


	//   ....[10]....
        /*0098*/ 	.word	0xffffffff


	//   ....[11]....
        /*009c*/ 	.word	0xffffffff


	//   ....[12]....
        /*00a0*/ 	.word	0xffffffff


	//----- nvinfo : EIATTR_COOP_GROUP_INSTR_OFFSETS
	.align		4
.L_38:
        /*00a4*/ 	.byte	0x04, 0x28
        /*00a6*/ 	.short	(.L_40 - .L_39)


	//   ....[0]....
.L_39:
        /*00a8*/ 	.word	0x00000090


	//   ....[1]....
        /*00ac*/ 	.word	0x000004b0


	//   ....[2]....
        /*00b0*/ 	.word	0x00000660


	//   ....[3]....
        /*00b4*/ 	.word	0x000007a0


	//   ....[4]....
        /*00b8*/ 	.word	0x000008a0


	//   ....[5]....
        /*00bc*/ 	.word	0x00000a10


	//   ....[6]....
        /*00c0*/ 	.word	0x00000bb0


	//   ....[7]....
        /*00c4*/ 	.word	0x00001de0


	//   ....[8]....
        /*00c8*/ 	.word	0x00002ce0


	//   ....[9]....
        /*00cc*/ 	.word	0x00002ef0


	//   ....[10]....
        /*00d0*/ 	.word	0x00002f20


	//   ....[11]....
        /*00d4*/ 	.word	0x00003b60


	//   ....[12]....
        /*00d8*/ 	.word	0x00003d90


	//----- nvinfo : EIATTR_VRC_CTA_INIT_COUNT
	.align		4
.L_40:
        /*00dc*/ 	.byte	0x02, 0x4a
        /*00de*/ 	.byte	0x80
	.zero		1


	//----- nvinfo : EIATTR_SYSCALL_OFFSETS
	.align		4
        /*00e0*/ 	.byte	0x04, 0x46
        /*00e2*/ 	.short	(.L_42 - .L_41)


	//   ....[0]....
.L_41:
        /*00e4*/ 	.word	0x000059b0


	//   ....[1]....
        /*00e8*/ 	.word	0x00005b30


	//   ....[2]....
        /*00ec*/ 	.word	0x00005cb0


	//   ....[3]....
        /*00f0*/ 	.word	0x00005e30


	//   ....[4]....
        /*00f4*/ 	.word	0x00005fb0


	//----- nvinfo : EIATTR_MBARRIER_INSTR_OFFSETS
	.align		4
.L_42:
        /*00f8*/ 	.byte	0x04, 0x39
        /*00fa*/ 	.short	(.L_44 - .L_43)


	//   ....[0]....
.L_43:
        /*00fc*/ 	.word	0x00000590
        /*0100*/ 	.word	0x000000ff
        /*0104*/ 	.word	0x00000000
        /*0108*/ 	.short	0x0100
        /*010a*/ 	.byte	0x05
	.zero		1


	//   ....[1]....
        /*010c*/ 	.word	0x000005a0
        /*0110*/ 	.word	0x000000ff
        /*0114*/ 	.word	0x00000030
        /*0118*/ 	.short	0x0100
        /*011a*/ 	.byte	0x05
	.zero		1


	//   ....[2]....
        /*011c*/ 	.word	0x000005b0
        /*0120*/ 	.word	0x000000ff
        /*0124*/ 	.word	0x00000008
        /*0128*/ 	.short	0x0100
        /*012a*/ 	.byte	0x05
	.zero		1


	//   ....[3]....
        /*012c*/ 	.word	0x000005c0
        /*0130*/ 	.word	0x000000ff
        /*0134*/ 	.word	0x00000038
        /*0138*/ 	.short	0x0100
        /*013a*/ 	.byte	0x05
	.zero		1


	//   ....[4]....
        /*013c*/ 	.word	0x000005d0
        /*0140*/ 	.word	0x000000ff
        /*0144*/ 	.word	0x00000010
        /*0148*/ 	.short	0x0100
        /*014a*/ 	.byte	0x05
	.zero		1


	//   ....[5]....
        /*014c*/ 	.word	0x000005e0
        /*0150*/ 	.word	0x000000ff
        /*0154*/ 	.word	0x00000040
        /*0158*/ 	.short	0x0100
        /*015a*/ 	.byte	0x05
	.zero		1


	//   ....[6]....
        /*015c*/ 	.word	0x000005f0
        /*0160*/ 	.word	0x000000ff
        /*0164*/ 	.word	0x00000018
        /*0168*/ 	.short	0x0100
        /*016a*/ 	.byte	0x05
	.zero		1


	//   ....[7]....
        /*016c*/ 	.word	0x00000600
        /*0170*/ 	.word	0x000000ff
        /*0174*/ 	.word	0x00000048
        /*0178*/ 	.short	0x0100
        /*017a*/ 	.byte	0x05
	.zero		1


	//   ....[8]....
        /*017c*/ 	.word	0x00000610
        /*0180*/ 	.word	0x000000ff
        /*0184*/ 	.word	0x00000020
        /*0188*/ 	.short	0x0100
        /*018a*/ 	.byte	0x05
	.zero		1


	//   ....[9]....
        /*018c*/ 	.word	0x00000620
        /*0190*/ 	.word	0x000000ff
        /*0194*/ 	.word	0x00000050
        /*0198*/ 	.short	0x0100
        /*019a*/ 	.byte	0x05
	.zero		1


	//   ....[10]....
        /*019c*/ 	.word	0x00000630
        /*01a0*/ 	.word	0x000000ff
        /*01a4*/ 	.word	0x00000028
        /*01a8*/ 	.short	0x0100
        /*01aa*/ 	.byte	0x05
	.zero		1


	//   ....[11]....
        /*01ac*/ 	.word	0x00000640
        /*01b0*/ 	.word	0x000000ff
        /*01b4*/ 	.word	0x00000058
        /*01b8*/ 	.short	0x0100
        /*01ba*/ 	.byte	0x05
	.zero		1


	//   ....[12]....
        /*01bc*/ 	.word	0x00000770
        /*01c0*/ 	.word	0x000000ff
        /*01c4*/ 	.word	0x00000060
        /*01c8*/ 	.short	0x0100
        /*01ca*/ 	.byte	0x07
	.zero		1


	//   ....[13]....
        /*01cc*/ 	.word	0x00000780
        /*01d0*/ 	.word	0x000000ff
        /*01d4*/ 	.word	0x00000068
        /*01d8*/ 	.short	0x0100
        /*01da*/ 	.byte	0x07
	.zero		1


	//   ....[14]....
        /*01dc*/ 	.word	0x00000870
        /*01e0*/ 	.word	0x000000ff
        /*01e4*/ 	.word	0x00000070
        /*01e8*/ 	.short	0x0100
        /*01ea*/ 	.byte	0x05
	.zero		1


	//   ....[15]....
        /*01ec*/ 	.word	0x00000880
        /*01f0*/ 	.word	0x000000ff
        /*01f4*/ 	.word	0x00000078
        /*01f8*/ 	.short	0x0100
        /*01fa*/ 	.byte	0x05
	.zero		1


	//   ....[16]....
        /*01fc*/ 	.word	0x000009c0
        /*0200*/ 	.word	0x000000ff
        /*0204*/ 	.word	0x00000080
        /*0208*/ 	.short	0x0100
        /*020a*/ 	.byte	0x05
	.zero		1


	//   ....[17]....
        /*020c*/ 	.word	0x000009d0
        /*0210*/ 	.word	0x000000ff
        /*0214*/ 	.word	0x00000090
        /*0218*/ 	.short	0x0100
        /*021a*/ 	.byte	0x05
	.zero		1


	//   ....[18]....
        /*021c*/ 	.word	0x000009e0
        /*0220*/ 	.word	0x000000ff
        /*0224*/ 	.word	0x00000088
        /*0228*/ 	.short	0x0100
        /*022a*/ 	.byte	0x05
	.zero		1


	//   ....[19]....
        /*022c*/ 	.word	0x000009f0
        /*0230*/ 	.word	0x000000ff
        /*0234*/ 	.word	0x00000098
        /*0238*/ 	.short	0x0100
        /*023a*/ 	.byte	0x05
	.zero		1


	//   ....[20]....
        /*023c*/ 	.word	0x00000b20
        /*0240*/ 	.word	0x000000ff
        /*0244*/ 	.word	0x000000a0
        /*0248*/ 	.short	0x0100
        /*024a*/ 	.byte	0x07
	.zero		1


	//   ....[21]....
        /*024c*/ 	.word	0x00000b30
        /*0250*/ 	.word	0x000000ff
        /*0254*/ 	.word	0x000000c0
        /*0258*/ 	.short	0x0100
        /*025a*/ 	.byte	0x07
	.zero		1


	//   ....[22]....
        /*025c*/ 	.word	0x00000b40
        /*0260*/ 	.word	0x000000ff
        /*0264*/ 	.word	0x000000a8
        /*0268*/ 	.short	0x0100
        /*026a*/ 	.byte	0x07
	.zero		1


	//   ....[23]....
        /*026c*/ 	.word	0x00000b50
        /*0270*/ 	.word	0x000000ff
        /*0274*/ 	.word	0x000000c8
        /*0278*/ 	.short	0x0100
        /*027a*/ 	.byte	0x07
	.zero		1


	//   ....[24]....
        /*027c*/ 	.word	0x00000b60
        /*0280*/ 	.word	0x000000ff
        /*0284*/ 	.word	0x000000b0
        /*0288*/ 	.short	0x0100
        /*028a*/ 	.byte	0x07
	.zero		1


	//   ....[25]....
        /*028c*/ 	.word	0x00000b70
        /*0290*/ 	.word	0x000000ff
        /*0294*/ 	.word	0x000000d0
        /*0298*/ 	.short	0x0100
        /*029a*/ 	.byte	0x07
	.zero		1


	//   ....[26]....
        /*029c*/ 	.word	0x00000b80
        /*02a0*/ 	.word	0x000000ff
        /*02a4*/ 	.word	0x000000b8
        /*02a8*/ 	.short	0x0100
        /*02aa*/ 	.byte	0x07
	.zero		1


	//   ....[27]....
        /*02ac*/ 	.word	0x00000b90
        /*02b0*/ 	.word	0x000000ff
        /*02b4*/ 	.word	0x000000d8
        /*02b8*/ 	.short	0x0100
        /*02ba*/ 	.byte	0x07
	.zero		1


	//   ....[28]....
        /*02bc*/ 	.word	0x00000c80
        /*02c0*/ 	.word	0x000000ff
        /*02c4*/ 	.word	0x000000e0
        /*02c8*/ 	.short	0x0100
        /*02ca*/ 	.byte	0x05
	.zero		1


	//   ....[29]....
        /*02cc*/ 	.word	0x00000c90
        /*02d0*/ 	.word	0x000000ff
        /*02d4*/ 	.word	0x000000f0
        /*02d8*/ 	.short	0x0100
        /*02da*/ 	.byte	0x05
	.zero		1


	//   ....[30]....
        /*02dc*/ 	.word	0x00000ca0
        /*02e0*/ 	.word	0x000000ff
        /*02e4*/ 	.word	0x000000e8
        /*02e8*/ 	.short	0x0100
        /*02ea*/ 	.byte	0x05
	.zero		1


	//   ....[31]....
        /*02ec*/ 	.word	0x00000cb0
        /*02f0*/ 	.word	0x000000ff
        /*02f4*/ 	.word	0x000000f8
        /*02f8*/ 	.short	0x0100
        /*02fa*/ 	.byte	0x05
	.zero		1


	//   ....[32]....
        /*02fc*/ 	.word	0x00001580
        /*0300*/ 	.word	0x00000003
        /*0304*/ 	.word	0x000000f0
        /*0308*/ 	.short	0x010a
        /*030a*/ 	.byte	0xff
	.zero		1


	//   ....[33]....
        /*030c*/ 	.word	0x000015b0
        /*0310*/ 	.word	0x00000003
        /*0314*/ 	.word	0x000000e0
        /*0318*/ 	.short	0x0101
        /*031a*/ 	.byte	0xff
	.zero		1


	//   ....[34]....
        /*031c*/ 	.word	0x00001680
        /*0320*/ 	.word	0x000000ff
        /*0324*/ 	.word	0x00000030
        /*0328*/ 	.short	0x010a
        /*032a*/ 	.byte	0x05
	.zero		1


	//   ....[35]....
        /*032c*/ 	.word	0x00001720
        /*0330*/ 	.word	0x000000ff
        /*0334*/ 	.word	0x00000030
        /*0338*/ 	.short	0x010a
        /*033a*/ 	.byte	0x21
	.zero		1


	//   ....[36]....
        /*033c*/ 	.word	0x00001870
        /*0340*/ 	.word	0x000000ff
        /*0344*/ 	.word	0x00000030
        /*0348*/ 	.short	0x010a
        /*034a*/ 	.byte	0x08
	.zero		1


	//   ....[37]....
        /*034c*/ 	.word	0x00001a40
        /*0350*/ 	.word	0x000000ff
        /*0354*/ 	.word	0x00000078
        /*0358*/ 	.short	0x0101
        /*035a*/ 	.byte	0x04
	.zero		1


	//   ....[38]....
        /*035c*/ 	.word	0x00001a60
        /*0360*/ 	.word	0x000000ff
        /*0364*/ 	.word	0x00000030
        /*0368*/ 	.short	0x010a
        /*036a*/ 	.byte	0x05
	.zero		1


	//   ....[39]....
        /*036c*/ 	.word	0x00001ae0
        /*0370*/ 	.word	0x000000ff
        /*0374*/ 	.word	0x00000030
        /*0378*/ 	.short	0x010a
        /*037a*/ 	.byte	0x21
	.zero		1


	//   ....[40]....
        /*037c*/ 	.word	0x00001c40
        /*0380*/ 	.word	0x000000ff
        /*0384*/ 	.word	0x00000030
        /*0388*/ 	.short	0x010a
        /*038a*/ 	.byte	0x08
	.zero		1


	//   ....[41]....
        /*038c*/ 	.word	0x00001e10
        /*0390*/ 	.word	0x00000002
        /*0394*/ 	.word	0x00000080
        /*0398*/ 	.short	0x010a
        /*039a*/ 	.byte	0xff
	.zero		1


	//   ....[42]....
        /*039c*/ 	.word	0x00001ed0
        /*03a0*/ 	.word	0x00000002
        /*03a4*/ 	.word	0x00000000
        /*03a8*/ 	.short	0x0101
        /*03aa*/ 	.byte	0xff
	.zero		1


	//   ....[43]....
        /*03ac*/ 	.word	0x00002430
        /*03b0*/ 	.word	0x000000ff
        /*03b4*/ 	.word	0x00000000
        /*03b8*/ 	.short	0x010a
        /*03ba*/ 	.byte	0x05
	.zero		1


	//   ....[44]....
        /*03bc*/ 	.word	0x000024c0
        /*03c0*/ 	.word	0x000000ff
        /*03c4*/ 	.word	0x00000000
        /*03c8*/ 	.short	0x010a
        /*03ca*/ 	.byte	0x05
	.zero		1


	//   ....[45]....
        /*03cc*/ 	.word	0x00002550
        /*03d0*/ 	.word	0x000000ff
        /*03d4*/ 	.word	0x00000000
        /*03d8*/ 	.short	0x010a
        /*03da*/ 	.byte	0x05
	.zero		1


	//   ....[46]....
        /*03dc*/ 	.word	0x000025e0
        /*03e0*/ 	.word	0x000000ff
        /*03e4*/ 	.word	0x00000000
        /*03e8*/ 	.short	0x010a
        /*03ea*/ 	.byte	0x05
	.zero		1


	//   ....[47]....
        /*03ec*/ 	.word	0x00002670
        /*03f0*/ 	.word	0x000000ff
        /*03f4*/ 	.word	0x00000000
        /*03f8*/ 	.short	0x010a
        /*03fa*/ 	.byte	0x05
	.zero		1


	//   ....[48]....
        /*03fc*/ 	.word	0x00002710
        /*0400*/ 	.word	0x00000000
        /*0404*/ 	.word	0x00000000
        /*0408*/ 	.short	0x010a
        /*040a*/ 	.byte	0xff
	.zero		1


	//   ....[49]....
        /*040c*/ 	.word	0x00002830
        /*0410*/ 	.word	0x00000000
        /*0414*/ 	.word	0x000000e0
        /*0418*/ 	.short	0x010a
        /*041a*/ 	.byte	0xff
	.zero		1


	//   ....[50]....
        /*041c*/ 	.word	0x00002890
        /*0420*/ 	.word	0x00000004
        /*0424*/ 	.word	0x00000000
        /*0428*/ 	.short	0x0101
        /*042a*/ 	.byte	0xff
	.zero		1


	//   ....[51]....
        /*042c*/ 	.word	0x000028b0
        /*0430*/ 	.word	0x000000ff
        /*0434*/ 	.word	0x00000090
        /*0438*/ 	.short	0x010a
        /*043a*/ 	.byte	0x05
	.zero		1


	//   ....[52]....
        /*043c*/ 	.word	0x000029d0
        /*0440*/ 	.word	0x00000000
        /*0444*/ 	.word	0x00000080
        /*0448*/ 	.short	0x010a
        /*044a*/ 	.byte	0xff
	.zero		1


	//   ....[53]....
        /*044c*/ 	.word	0x00002ae0
        /*0450*/ 	.word	0x00000000
        /*0454*/ 	.word	0x00000000
        /*0458*/ 	.short	0x0101
        /*045a*/ 	.byte	0xff
	.zero		1


	//   ....[54]....
        /*045c*/ 	.word	0x00002b70
        /*0460*/ 	.word	0x000000ff
        /*0464*/ 	.word	0x00000090
        /*0468*/ 	.short	0x0106
        /*046a*/ 	.byte	0x05
	.zero		1


	//   ....[55]....
        /*046c*/ 	.word	0x00002b90
        /*0470*/ 	.word	0x000000ff
        /*0474*/ 	.word	0x00000090
        /*0478*/ 	.short	0x010a
        /*047a*/ 	.byte	0x05
	.zero		1


	//   ....[56]....
        /*047c*/ 	.word	0x00002c20
        /*0480*/ 	.word	0x000000ff
        /*0484*/ 	.word	0x00000090
        /*0488*/ 	.short	0x0106
        /*048a*/ 	.byte	0x04
	.zero		1


	//   ....[57]....
        /*048c*/ 	.word	0x00002c60
        /*0490*/ 	.word	0x00000000
        /*0494*/ 	.word	0x00000090
        /*0498*/ 	.short	0x010a
        /*049a*/ 	.byte	0xff
	.zero		1


	//   ....[58]....
        /*049c*/ 	.word	0x00003220
        /*04a0*/ 	.word	0x00000000
        /*04a4*/ 	.word	0x00000080
        /*04a8*/ 	.short	0x010a
        /*04aa*/ 	.byte	0xff
	.zero		1


	//   ....[59]....
        /*04ac*/ 	.word	0x00003330
        /*04b0*/ 	.word	0x00000003
        /*04b4*/ 	.word	0x00000000
        /*04b8*/ 	.short	0x0101
        /*04ba*/ 	.byte	0xff
	.zero		1


	//   ....[60]....
        /*04bc*/ 	.word	0x00003340
        /*04c0*/ 	.word	0x000000ff
        /*04c4*/ 	.word	0x00000000
        /*04c8*/ 	.short	0x010a
        /*04ca*/ 	.byte	0x05
	.zero		1


	//   ....[61]....
        /*04cc*/ 	.word	0x000033b0
        /*04d0*/ 	.word	0x000000ff
        /*04d4*/ 	.word	0x000000c0
        /*04d8*/ 	.short	0x010a
        /*04da*/ 	.byte	0x0e
	.zero		1


	//   ....[62]....
        /*04dc*/ 	.word	0x00003480
        /*04e0*/ 	.word	0x000000ff
        /*04e4*/ 	.word	0x00000000
        /*04e8*/ 	.short	0x010a
        /*04ea*/ 	.byte	0x13
	.zero		1


	//   ....[63]....
        /*04ec*/ 	.word	0x000035b0
        /*04f0*/ 	.word	0x000000ff
        /*04f4*/ 	.word	0x00000000
        /*04f8*/ 	.short	0x010a
        /*04fa*/ 	.byte	0x24
	.zero		1


	//   ....[64]....
        /*04fc*/ 	.word	0x00003990
        /*0500*/ 	.word	0x000000ff
        /*0504*/ 	.word	0x00000000
        /*0508*/ 	.short	0x010a
        /*050a*/ 	.byte	0x05
	.zero		1


	//   ....[65]....
        /*050c*/ 	.word	0x00003a20
        /*0510*/ 	.word	0x000000ff
        /*0514*/ 	.word	0x00000000
        /*0518*/ 	.short	0x010a
        /*051a*/ 	.byte	0x05
	.zero		1


	//   ....[66]....
        /*051c*/ 	.word	0x00003ab0
        /*0520*/ 	.word	0x000000ff
        /*0524*/ 	.word	0x00000000
        /*0528*/ 	.short	0x010a
        /*052a*/ 	.byte	0x05
	.zero		1


	//   ....[67]....
        /*052c*/ 	.word	0x00003b40
        /*0530*/ 	.word	0x000000ff
        /*0534*/ 	.word	0x00000000
        /*0538*/ 	.short	0x010a
        /*053a*/ 	.byte	0x06
	.zero		1


	//   ....[68]....
        /*053c*/ 	.word	0x00003f90
        /*0540*/ 	.word	0x00000000
        /*0544*/ 	.word	0x00000080
        /*0548*/ 	.short	0x010a
        /*054a*/ 	.byte	0xff
	.zero		1


	//   ....[69]....
        /*054c*/ 	.word	0x00004080
        /*0550*/ 	.word	0x00000000
        /*0554*/ 	.word	0x00000000
        /*0558*/ 	.short	0x0101
        /*055a*/ 	.byte	0xff
	.zero		1


	//   ....[70]....
        /*055c*/ 	.word	0x000043a0
        /*0560*/ 	.word	0x000000ff
        /*0564*/ 	.word	0x00000078
        /*0568*/ 	.short	0x010a
        /*056a*/ 	.byte	0x07
	.zero		1


	//   ....[71]....
        /*056c*/ 	.word	0x00004520
        /*0570*/ 	.word	0x000000ff
        /*0574*/ 	.word	0x00000068
        /*0578*/ 	.short	0x010a
        /*057a*/ 	.byte	0x07
	.zero		1


	//   ....[72]....
        /*057c*/ 	.word	0x000049e0
        /*0580*/ 	.word	0x000000ff
        /*0584*/ 	.word	0x00000060
        /*0588*/ 	.short	0x010b
        /*058a*/ 	.byte	0x07
	.zero		1


	//   ....[73]....
        /*058c*/ 	.word	0x00004a10
        /*0590*/ 	.word	0x000000ff
        /*0594*/ 	.word	0x00000000
        /*0598*/ 	.short	0x0101
        /*059a*/ 	.byte	0x25
	.zero		1


	//   ....[74]....
        /*059c*/ 	.word	0x00004a60
        /*05a0*/ 	.word	0x00000000
        /*05a4*/ 	.word	0x00000068
        /*05a8*/ 	.short	0x010a
        /*05aa*/ 	.byte	0xff
	.zero		1


	//   ....[75]....
        /*05ac*/ 	.word	0x00004d00
        /*05b0*/ 	.word	0x00000000
        /*05b4*/ 	.word	0x00000080
        /*05b8*/ 	.short	0x010a
        /*05ba*/ 	.byte	0xff
	.zero		1


	//   ....[76]....
        /*05bc*/ 	.word	0x00004dd0
        /*05c0*/ 	.word	0x00000000
        /*05c4*/ 	.word	0x00000000
        /*05c8*/ 	.short	0x0101
        /*05ca*/ 	.byte	0xff
	.zero		1


	//   ....[77]....
        /*05cc*/ 	.word	0x000054a0
        /*05d0*/ 	.word	0x000000ff
        /*05d4*/ 	.word	0x00000060
        /*05d8*/ 	.short	0x010a
        /*05da*/ 	.byte	0x2c
	.zero		1


	//   ....[78]....
        /*05dc*/ 	.word	0x00005510
        /*05e0*/ 	.word	0x000000ff
        /*05e4*/ 	.word	0x000000a0
        /*05e8*/ 	.short	0x010a
        /*05ea*/ 	.byte	0x32
	.zero		1


	//   ....[79]....
        /*05ec*/ 	.word	0x000055c0
        /*05f0*/ 	.word	0x000000ff
        /*05f4*/ 	.word	0x00000060
        /*05f8*/ 	.short	0x010a
        /*05fa*/ 	.byte	0x2c
	.zero		1


	//   ....[80]....
        /*05fc*/ 	.word	0x000057c0
        /*0600*/ 	.word	0x000000ff
        /*0604*/ 	.word	0x00000000
        /*0608*/ 	.short	0x0101
        /*060a*/ 	.byte	0x04
	.zero		1


	//   ....[81]....
        /*060c*/ 	.word	0x000057e0
        /*0610*/ 	.word	0x000000ff
        /*0614*/ 	.word	0x000000a0
        /*0618*/ 	.short	0x010a
        /*061a*/ 	.byte	0x32
	.zero		1


	//   ....[82]....
        /*061c*/ 	.word	0x00006910
        /*0620*/ 	.word	0x000000ff
        /*0624*/ 	.word	0x00000000
        /*0628*/ 	.short	0x0101
        /*062a*/ 	.byte	0x05
	.zero		1


	//   ....[83]....
        /*062c*/ 	.word	0x00006ed0
        /*0630*/ 	.word	0x00000003
        /*0634*/ 	.word	0x000000f0
        /*0638*/ 	.short	0x010a
        /*063a*/ 	.byte	0xff
	.zero		1


	//   ....[84]....
        /*063c*/ 	.word	0x00006f30
        /*0640*/ 	.word	0x00000002
        /*0644*/ 	.word	0x00000030
        /*0648*/ 	.short	0x010a
        /*064a*/ 	.byte	0xff
	.zero		1


	//   ....[85]....
        /*064c*/ 	.word	0x00006f90
        /*0650*/ 	.word	0x00000002
        /*0654*/ 	.word	0x00000030
        /*0658*/ 	.short	0x010a
        /*065a*/ 	.byte	0xff
	.zero		1


	//   ....[86]....
        /*065c*/ 	.word	0x00006fe0
        /*0660*/ 	.word	0x00000002
        /*0664*/ 	.word	0x00000080
        /*0668*/ 	.short	0x010a
        /*066a*/ 	.byte	0xff
	.zero		1


	//   ....[87]....
        /*066c*/ 	.word	0x00007040
        /*0670*/ 	.word	0x00000000
        /*0674*/ 	.word	0x00000000
        /*0678*/ 	.short	0x010a
        /*067a*/ 	.byte	0xff
	.zero		1


	//   ....[88]....
        /*067c*/ 	.word	0x000070a0
        /*0680*/ 	.word	0x00000000
        /*0684*/ 	.word	0x00000000
        /*0688*/ 	.short	0x010a
        /*068a*/ 	.byte	0xff
	.zero		1


	//   ....[89]....
        /*068c*/ 	.word	0x00007100
        /*0690*/ 	.word	0x00000000
        /*0694*/ 	.word	0x00000000
        /*0698*/ 	.short	0x010a
        /*069a*/ 	.byte	0xff
	.zero		1


	//   ....[90]....
        /*069c*/ 	.word	0x00007160
        /*06a0*/ 	.word	0x00000000
        /*06a4*/ 	.word	0x00000000
        /*06a8*/ 	.short	0x010a
        /*06aa*/ 	.byte	0xff
	.zero		1


	//   ....[91]....
        /*06ac*/ 	.word	0x000071c0
        /*06b0*/ 	.word	0x00000000
        /*06b4*/ 	.word	0x00000000
        /*06b8*/ 	.short	0x010a
        /*06ba*/ 	.byte	0xff
	.zero		1


	//   ....[92]....
        /*06bc*/ 	.word	0x00007210
        /*06c0*/ 	.word	0x00000000
        /*06c4*/ 	.word	0x000000e0
        /*06c8*/ 	.short	0x010a
        /*06ca*/ 	.byte	0xff
	.zero		1


	//   ....[93]....
        /*06cc*/ 	.word	0x00007270
        /*06d0*/ 	.word	0x00000000
        /*06d4*/ 	.word	0x00000090
        /*06d8*/ 	.short	0x010a
        /*06da*/ 	.byte	0xff
	.zero		1


	//   ....[94]....
        /*06dc*/ 	.word	0x000072c0
        /*06e0*/ 	.word	0x00000000
        /*06e4*/ 	.word	0x00000080
        /*06e8*/ 	.short	0x010a
        /*06ea*/ 	.byte	0xff
	.zero		1


	//   ....[95]....
        /*06ec*/ 	.word	0x00007320
        /*06f0*/ 	.word	0x00000000
        /*06f4*/ 	.word	0x00000090
        /*06f8*/ 	.short	0x010a
        /*06fa*/ 	.byte	0xff
	.zero		1


	//   ....[96]....
        /*06fc*/ 	.word	0x00007370
        /*0700*/ 	.word	0x00000000
        /*0704*/ 	.word	0x00000080
        /*0708*/ 	.short	0x010a
        /*070a*/ 	.byte	0xff
	.zero		1


	//   ....[97]....
        /*070c*/ 	.word	0x000073d0
        /*0710*/ 	.word	0x00000003
        /*0714*/ 	.word	0x000000c0
        /*0718*/ 	.short	0x010a
        /*071a*/ 	.byte	0xff
	.zero		1


	//   ....[98]....
        /*071c*/ 	.word	0x00007430
        /*0720*/ 	.word	0x00000000
        /*0724*/ 	.word	0x00000000
        /*0728*/ 	.short	0x010a
        /*072a*/ 	.byte	0xff
	.zero		1


	//   ....[99]....
        /*072c*/ 	.word	0x00007490
        /*0730*/ 	.word	0x00000000
        /*0734*/ 	.word	0x00000000
        /*0738*/ 	.short	0x010a
        /*073a*/ 	.byte	0xff
	.zero		1


	//   ....[100]....
        /*073c*/ 	.word	0x000074f0
        /*0740*/ 	.word	0x00000000
        /*0744*/ 	.word	0x00000000
        /*0748*/ 	.short	0x010a
        /*074a*/ 	.byte	0xff
	.zero		1


	//   ....[101]....
        /*074c*/ 	.word	0x00007550
        /*0750*/ 	.word	0x00000000
        /*0754*/ 	.word	0x00000000
        /*0758*/ 	.short	0x010a
        /*075a*/ 	.byte	0xff
	.zero		1


	//   ....[102]....
        /*075c*/ 	.word	0x000075b0
        /*0760*/ 	.word	0x00000000
        /*0764*/ 	.word	0x00000000
        /*0768*/ 	.short	0x010a
        /*076a*/ 	.byte	0xff
	.zero		1


	//   ....[103]....
        /*076c*/ 	.word	0x00007600
        /*0770*/ 	.word	0x00000000
        /*0774*/ 	.word	0x00000080
        /*0778*/ 	.short	0x010a
        /*077a*/ 	.byte	0xff
	.zero		1


	//   ....[104]....
        /*077c*/ 	.word	0x00007660
        /*0780*/ 	.word	0x00000000
        /*0784*/ 	.word	0x00000078
        /*0788*/ 	.short	0x010a
        /*078a*/ 	.byte	0xff
	.zero		1


	//   ....[105]....
        /*078c*/ 	.word	0x000076c0
        /*0790*/ 	.word	0x00000000
        /*0794*/ 	.word	0x00000068
        /*0798*/ 	.short	0x010a
        /*079a*/ 	.byte	0xff
	.zero		1


	//   ....[106]....
        /*079c*/ 	.word	0x00007710
        /*07a0*/ 	.word	0x00000000
        /*07a4*/ 	.word	0x00000080
        /*07a8*/ 	.short	0x010a
        /*07aa*/ 	.byte	0xff
	.zero		1


	//   ....[107]....
        /*07ac*/ 	.word	0x00007770
        /*07b0*/ 	.word	0x00000000
        /*07b4*/ 	.word	0x00000060
        /*07b8*/ 	.short	0x010a
        /*07ba*/ 	.byte	0xff
	.zero		1


	//   ....[108]....
        /*07bc*/ 	.word	0x000077d0
        /*07c0*/ 	.word	0x00000003
        /*07c4*/ 	.word	0x000000a0
        /*07c8*/ 	.short	0x010a
        /*07ca*/ 	.byte	0xff
	.zero		1


	//----- nvinfo : EIATTR_NUM_MBARRIERS
	.align		4
.L_44:
        /*07cc*/ 	.byte	0x03, 0x38
        /*07ce*/ 	.short	0x0020


	//----- nvinfo : EIATTR_EXIT_INSTR_OFFSETS
	.align		4
        /*07d0*/ 	.byte	0x04, 0x1c
        /*07d2*/ 	.short	(.L_46 - .L_45)


	//   ....[0]....
.L_45:
        /*07d4*/ 	.word	0x00002740


	//   ....[1]....
        /*07d8*/ 	.word	0x00002c30


	//   ....[2]....
        /*07dc*/ 	.word	0x00002c90


	//   ....[3]....
        /*07e0*/ 	.word	0x00003da0


	//   ....[4]....
        /*07e4*/ 	.word	0x00004a90


	//   ....[5]....
        /*07e8*/ 	.word	0x00004ad0


	//   ....[6]....
        /*07ec*/ 	.word	0x00006ec0


	//----- nvinfo : EIATTR_MAX_THREADS
	.align		4
.L_46:
        /*07f0*/ 	.byte	0x04, 0x05
        /*07f2*/ 	.short	(.L_48 - .L_47)
.L_47:
        /*07f4*/ 	.word	0x00000100
        /*07f8*/ 	.word	0x00000001
        /*07fc*/ 	.word	0x00000001


	//----- nvinfo : EIATTR_CRS_STACK_SIZE
	.align		4
.L_48:
        /*0800*/ 	.byte	0x04, 0x1e
        /*0802*/ 	.short	(.L_50 - .L_49)
.L_49:
        /*0804*/ 	.word	0x00000000


	//----- nvinfo : EIATTR_CBANK_PARAM_SIZE
	.align		4
.L_50:
        /*0808*/ 	.byte	0x03, 0x19
        /*080a*/ 	.short	0x0800


	//----- nvinfo : EIATTR_PARAM_CBANK
	.align		4
        /*080c*/ 	.byte	0x04, 0x0a
        /*080e*/ 	.short	(.L_52 - .L_51)
	.align		4
.L_51:
        /*0810*/ 	.word	index@(.nv.constant0._ZN7cutlass13device_kernelINS_4gemm6kernel13GemmUniversalIN4cute5tupleIJiiiiEEENS1_10collective13CollectiveMmaINS1_35MainloopSm100TmaUmmaWarpSpecializedILi6ELi2ELi4ENS5_IJNS4_1CILi1EEESB_SB_EEEEENS5_IJNSA_ILi64EEENSA_ILi80EEENSA_ILi256EEEEEEaNS5_IJlSB_lEEEaSI_NS4_8TiledMMAINS4_8MMA_AtomIJNS4_15SM100_MMA_S8_SSIaaiLi64ELi80ELNS4_4UMMA5MajorE0ELSN_0ELNSM_8SaturateE0EEEEEENS4_6LayoutISC_NS5_IJNSA_ILi0EEESS_SS_EEEEENS5_IJNS4_10UnderscoreESV_SV_EEEEENS4_13SM90_TMA_LOADENS4_14ComposedLayoutINS4_7SwizzleILi3ELi4ELi3EEENS4_18smem_ptr_flag_bitsILi8EEENSR_INS5_IJNSA_ILi8EEENSA_ILi128EEEEEENS5_IJS15_SB_EEEEEEEvNS4_8identityESY_S19_vS1A_EENS_8epilogue10collective18CollectiveEpilogueINS1C_23Sm100TmaWarpSpecializedILi1ELi1ELi40ELb0ELb0EEEJSH_NS5_IJNSR_ISE_SB_EENSR_ISF_SB_EEEEEaSI_aSI_NS1C_6fusion15FusionCallbacksIS1G_NS1K_17LinearCombinationIaiaiLNS_15FloatRoundStyleE2EEESH_S1J_JEEENS4_5SM1004TMEM4LOAD25SM100_TMEM_LOAD_16dp32b8xESY_NSZ_INS10_ILi0ELi4ELi3EEES13_NSR_INS5_IJS14_NSA_ILi16EEEEEENS5_IJS1V_SB_EEEEEEENS4_39AutoVectorizingCopyWithAssumedAlignmentILi128EEENS4_14SM90_TMA_STOREES1Z_S21_S21_EEEvvEEEEvNT_6ParamsE)
        /*0814*/ 	.short	0x0380
        /*0816*/ 	.short	0x0800


	//----- nvinfo : EIATTR_SW_WAR
	.align		4
.L_52:
        /*0818*/ 	.byte	0x04, 0x36
        /*081a*/ 	.short	(.L_54 - .L_53)
.L_53:
        /*081c*/ 	.word	0x00000008
.L_54:


//--------------------- .nv.callgraph             --------------------------
	.section	.nv.callgraph,"",@"SHT_CUDA_CALLGRAPH"
	.align	4
	.sectionentsize	8
	.align		4
        /*0000*/ 	.word	0x00000000
	.align		4
        /*0004*/ 	.word	0xffffffff
	.align		4
        /*0008*/ 	.word	index@(_ZN7cutlass13device_kernelINS_4gemm6kernel13GemmUniversalIN4cute5tupleIJiiiiEEENS1_10collective13CollectiveMmaINS1_35MainloopSm100TmaUmmaWarpSpecializedILi6ELi2ELi4ENS5_IJNS4_1CILi1EEESB_SB_EEEEENS5_IJNSA_ILi64EEENSA_ILi80EEENSA_ILi256EEEEEEaNS5_IJlSB_lEEEaSI_NS4_8TiledMMAINS4_8MMA_AtomIJNS4_15SM100_MMA_S8_SSIaaiLi64ELi80ELNS4_4UMMA5MajorE0ELSN_0ELNSM_8SaturateE0EEEEEENS4_6LayoutISC_NS5_IJNSA_ILi0EEESS_SS_EEEEENS5_IJNS4_10UnderscoreESV_SV_EEEEENS4_13SM90_TMA_LOADENS4_14ComposedLayoutINS4_7SwizzleILi3ELi4ELi3EEENS4_18smem_ptr_flag_bitsILi8EEENSR_INS5_IJNSA_ILi8EEENSA_ILi128EEEEEENS5_IJS15_SB_EEEEEEEvNS4_8identityESY_S19_vS1A_EENS_8epilogue10collective18CollectiveEpilogueINS1C_23Sm100TmaWarpSpecializedILi1ELi1ELi40ELb0ELb0EEEJSH_NS5_IJNSR_ISE_SB_EENSR_ISF_SB_EEEEEaSI_aSI_NS1C_6fusion15FusionCallbacksIS1G_NS1K_17LinearCombinationIaiaiLNS_15FloatRoundStyleE2EEESH_S1J_JEEENS4_5SM1004TMEM4LOAD25SM100_TMEM_LOAD_16dp32b8xESY_NSZ_INS10_ILi0ELi4ELi3EEES13_NSR_INS5_IJS14_NSA_ILi16EEEEEENS5_IJS1V_SB_EEEEEEENS4_39AutoVectorizingCopyWithAssumedAlignmentILi128EEENS4_14SM90_TMA_STOREES1Z_S21_S21_EEEvvEEEEvNT_6ParamsE)
	.align		4
        /*000c*/ 	.word	index@(__assertfail)
	.align		4
        /*0010*/ 	.word	0x00000000
	.align		4
        /*0014*/ 	.word	0xfffffffe
	.align		4
        /*0018*/ 	.word	0x00000000
	.align		4
        /*001c*/ 	.word	0xfffffffd
	.align		4
        /*0020*/ 	.word	0x00000000
	.align		4
        /*0024*/ 	.word	0xfffffffc


//--------------------- .nv.constant4             --------------------------
	.section	.nv.constant4,"a",@progbits
	.align	8
	.align		8
.nv.constant4:
        /*0000*/ 	.dword	__assertfail
	.align		8
        /*0008*/ 	.dword	__unnamed_1
	.align		8
        /*0010*/ 	.dword	_ZN40_INTERNAL_6354c5df_4_k_cu_924d1023_370644cuda3std3__45__cpo5beginE
	.align		8
        /*0018*/ 	.dword	_ZN40_INTERNAL_6354c5df_4_k_cu_924d1023_370644cuda3std3__45__cpo3endE
	.align		8
        /*0020*/ 	.dword	_ZN40_INTERNAL_6354c5df_4_k_cu_924d1023_370644cuda3std3__45__cpo6cbeginE
	.align		8
        /*0028*/ 	.dword	_ZN40_INTERNAL_6354c5df_4_k_cu_924d1023_370644cuda3std3__45__cpo4cendE
	.align		8
        /*0030*/ 	.dword	_ZN40_INTERNAL_6354c5df_4_k_cu_924d1023_370644cuda3std3__442_GLOBAL__N__6354c5df_4_k_cu_924d1023_370646ignoreE
	.align		8
        /*0038*/ 	.dword	_ZN40_INTERNAL_6354c5df_4_k_cu_924d1023_370644cuda3std3__419piecewise_constructE
	.align		8
        /*0040*/ 	.dword	_ZN40_INTERNAL_6354c5df_4_k_cu_924d1023_370644cuda3std3__48in_placeE
	.align		8
        /*0048*/ 	.dword	_ZN40_INTERNAL_6354c5df_4_k_cu_924d1023_370644cuda3std6ranges3__45__cpo4swapE
	.align		8
        /*0050*/ 	.dword	_ZN40_INTERNAL_6354c5df_4_k_cu_924d1023_370644cuda3std6ranges3__45__cpo9iter_moveE
	.align		8
        /*0058*/ 	.dword	_ZN40_INTERNAL_6354c5df_4_k_cu_924d1023_370644cute7productE
	.align		8
        /*0060*/ 	.dword	_ZN40_INTERNAL_6354c5df_4_k_cu_924d1023_370644cute1_E
	.align		8
        /*0068*/ 	.dword	$str$25
	.align		8
        /*0070*/ 	.dword	$str$26


//--------------------- .text._ZN7cutlass13device_kernelINS_4gemm6kernel13GemmUniversalIN4cute5tupleIJiiiiEEENS1_10collective13CollectiveMmaINS1_35MainloopSm100TmaUmmaWarpSpecializedILi6ELi2ELi4ENS5_IJNS4_1CILi1EEESB_SB_EEEEENS5_IJNSA_ILi64EEENSA_ILi80EEENSA_ILi256EEEEEEaNS5_IJlSB_lEEEaSI_NS4_8TiledMMAINS4_8MMA_AtomIJNS4_15SM100_MMA_S8_SSIaaiLi64ELi80ELNS4_4UMMA5MajorE0ELSN_0ELNSM_8SaturateE0EEEEEENS4_6LayoutISC_NS5_IJNSA_ILi0EEESS_SS_EEEEENS5_IJNS4_10UnderscoreESV_SV_EEEEENS4_13SM90_TMA_LOADENS4_14ComposedLayoutINS4_7SwizzleILi3ELi4ELi3EEENS4_18smem_ptr_flag_bitsILi8EEENSR_INS5_IJNSA_ILi8EEENSA_ILi128EEEEEENS5_IJS15_SB_EEEEEEEvNS4_8identityESY_S19_vS1A_EENS_8epilogue10collective18CollectiveEpilogueINS1C_23Sm100TmaWarpSpecializedILi1ELi1ELi40ELb0ELb0EEEJSH_NS5_IJNSR_ISE_SB_EENSR_ISF_SB_EEEEEaSI_aSI_NS1C_6fusion15FusionCallbacksIS1G_NS1K_17LinearCombinationIaiaiLNS_15FloatRoundStyleE2EEESH_S1J_JEEENS4_5SM1004TMEM4LOAD25SM100_TMEM_LOAD_16dp32b8xESY_NSZ_INS10_ILi0ELi4ELi3EEES13_NSR_INS5_IJS14_NSA_ILi16EEEEEENS5_IJS1V_SB_EEEEEEENS4_39AutoVectorizingCopyWithAssumedAlignmentILi128EEENS4_14SM90_TMA_STOREES1Z_S21_S21_EEEvvEEEEvNT_6ParamsE --------------------------
	.section	.text._ZN7cutlass13device_kernelINS_4gemm6kernel13GemmUniversalIN4cute5tupleIJiiiiEEENS1_10collective13CollectiveMmaINS1_35MainloopSm100TmaUmmaWarpSpecializedILi6ELi2ELi4ENS5_IJNS4_1CILi1EEESB_SB_EEEEENS5_IJNSA_ILi64EEENSA_ILi80EEENSA_ILi256EEEEEEaNS5_IJlSB_lEEEaSI_NS4_8TiledMMAINS4_8MMA_AtomIJNS4_15SM100_MMA_S8_SSIaaiLi64ELi80ELNS4_4UMMA5MajorE0ELSN_0ELNSM_8SaturateE0EEEEEENS4_6LayoutISC_NS5_IJNSA_ILi0EEESS_SS_EEEEENS5_IJNS4_10UnderscoreESV_SV_EEEEENS4_13SM90_TMA_LOADENS4_14ComposedLayoutINS4_7SwizzleILi3ELi4ELi3EEENS4_18smem_ptr_flag_bitsILi8EEENSR_INS5_IJNSA_ILi8EEENSA_ILi128EEEEEENS5_IJS15_SB_EEEEEEEvNS4_8identityESY_S19_vS1A_EENS_8epilogue10collective18CollectiveEpilogueINS1C_23Sm100TmaWarpSpecializedILi1ELi1ELi40ELb0ELb0EEEJSH_NS5_IJNSR_ISE_SB_EENSR_ISF_SB_EEEEEaSI_aSI_NS1C_6fusion15FusionCallbacksIS1G_NS1K_17LinearCombinationIaiaiLNS_15FloatRoundStyleE2EEESH_S1J_JEEENS4_5SM1004TMEM4LOAD25SM100_TMEM_LOAD_16dp32b8xESY_NSZ_INS10_ILi0ELi4ELi3EEES13_NSR_INS5_IJS14_NSA_ILi16EEEEEENS5_IJS1V_SB_EEEEEEENS4_39AutoVectorizingCopyWithAssumedAlignmentILi128EEENS4_14SM90_TMA_STOREES1Z_S21_S21_EEEvvEEEEvNT_6ParamsE,"ax",@progbits
	.align	128
.text._ZN7cutlass13device_kernelINS_4gemm6kernel13GemmUniversalIN4cute5tupleIJiiiiEEENS1_10collective13CollectiveMmaINS1_35MainloopSm100TmaUmmaWarpSpecializedILi6ELi2ELi4ENS5_IJNS4_1CILi1EEESB_SB_EEEEENS5_IJNSA_ILi64EEENSA_ILi80EEENSA_ILi256EEEEEEaNS5_IJlSB_lEEEaSI_NS4_8TiledMMAINS4_8MMA_AtomIJNS4_15SM100_MMA_S8_SSIaaiLi64ELi80ELNS4_4UMMA5MajorE0ELSN_0ELNSM_8SaturateE0EEEEEENS4_6LayoutISC_NS5_IJNSA_ILi0EEESS_SS_EEEEENS5_IJNS4_10UnderscoreESV_SV_EEEEENS4_13SM90_TMA_LOADENS4_14ComposedLayoutINS4_7SwizzleILi3ELi4ELi3EEENS4_18smem_ptr_flag_bitsILi8EEENSR_INS5_IJNSA_ILi8EEENSA_ILi128EEEEEENS5_IJS15_SB_EEEEEEEvNS4_8identityESY_S19_vS1A_EENS_8epilogue10collective18CollectiveEpilogueINS1C_23Sm100TmaWarpSpecializedILi1ELi1ELi40ELb0ELb0EEEJSH_NS5_IJNSR_ISE_SB_EENSR_ISF_SB_EEEEEaSI_aSI_NS1C_6fusion15FusionCallbacksIS1G_NS1K_17LinearCombinationIaiaiLNS_15FloatRoundStyleE2EEESH_S1J_JEEENS4_5SM1004TMEM4LOAD25SM100_TMEM_LOAD_16dp32b8xESY_NSZ_INS10_ILi0ELi4ELi3EEES13_NSR_INS5_IJS14_NSA_ILi16EEEEEENS5_IJS1V_SB_EEEEEEENS4_39AutoVectorizingCopyWithAssumedAlignmentILi128EEENS4_14SM90_TMA_STOREES1Z_S21_S21_EEEvvEEEEvNT_6ParamsE:
        .type           _ZN7cutlass13device_kernelINS_4gemm6kernel13GemmUniversalIN4cute5tupleIJiiiiEEENS1_10collective13CollectiveMmaINS1_35MainloopSm100TmaUmmaWarpSpecializedILi6ELi2ELi4ENS5_IJNS4_1CILi1EEESB_SB_EEEEENS5_IJNSA_ILi64EEENSA_ILi80EEENSA_ILi256EEEEEEaNS5_IJlSB_lEEEaSI_NS4_8TiledMMAINS4_8MMA_AtomIJNS4_15SM100_MMA_S8_SSIaaiLi64ELi80ELNS4_4UMMA5MajorE0ELSN_0ELNSM_8SaturateE0EEEEEENS4_6LayoutISC_NS5_IJNSA_ILi0EEESS_SS_EEEEENS5_IJNS4_10UnderscoreESV_SV_EEEEENS4_13SM90_TMA_LOADENS4_14ComposedLayoutINS4_7SwizzleILi3ELi4ELi3EEENS4_18smem_ptr_flag_bitsILi8EEENSR_INS5_IJNSA_ILi8EEENSA_ILi128EEEEEENS5_IJS15_SB_EEEEEEEvNS4_8identityESY_S19_vS1A_EENS_8epilogue10collective18CollectiveEpilogueINS1C_23Sm100TmaWarpSpecializedILi1ELi1ELi40ELb0ELb0EEEJSH_NS5_IJNSR_ISE_SB_EENSR_ISF_SB_EEEEEaSI_aSI_NS1C_6fusion15FusionCallbacksIS1G_NS1K_17LinearCombinationIaiaiLNS_15FloatRoundStyleE2EEESH_S1J_JEEENS4_5SM1004TMEM4LOAD25SM100_TMEM_LOAD_16dp32b8xESY_NSZ_INS10_ILi0ELi4ELi3EEES13_NSR_INS5_IJS14_NSA_ILi16EEEEEENS5_IJS1V_SB_EEEEEEENS4_39AutoVectorizingCopyWithAssumedAlignmentILi128EEENS4_14SM90_TMA_STOREES1Z_S21_S21_EEEvvEEEEvNT_6ParamsE,@function
        .size           _ZN7cutlass13device_kernelINS_4gemm6kernel13GemmUniversalIN4cute5tupleIJiiiiEEENS1_10collective13CollectiveMmaINS1_35MainloopSm100TmaUmmaWarpSpecializedILi6ELi2ELi4ENS5_IJNS4_1CILi1EEESB_SB_EEEEENS5_IJNSA_ILi64EEENSA_ILi80EEENSA_ILi256EEEEEEaNS5_IJlSB_lEEEaSI_NS4_8TiledMMAINS4_8MMA_AtomIJNS4_15SM100_MMA_S8_SSIaaiLi64ELi80ELNS4_4UMMA5MajorE0ELSN_0ELNSM_8SaturateE0EEEEEENS4_6LayoutISC_NS5_IJNSA_ILi0EEESS_SS_EEEEENS5_IJNS4_10UnderscoreESV_SV_EEEEENS4_13SM90_TMA_LOADENS4_14ComposedLayoutINS4_7SwizzleILi3ELi4ELi3EEENS4_18smem_ptr_flag_bitsILi8EEENSR_INS5_IJNSA_ILi8EEENSA_ILi128EEEEEENS5_IJS15_SB_EEEEEEEvNS4_8identityESY_S19_vS1A_EENS_8epilogue10collective18CollectiveEpilogueINS1C_23Sm100TmaWarpSpecializedILi1ELi1ELi40ELb0ELb0EEEJSH_NS5_IJNSR_ISE_SB_EENSR_ISF_SB_EEEEEaSI_aSI_NS1C_6fusion15FusionCallbacksIS1G_NS1K_17LinearCombinationIaiaiLNS_15FloatRoundStyleE2EEESH_S1J_JEEENS4_5SM1004TMEM4LOAD25SM100_TMEM_LOAD_16dp32b8xESY_NSZ_INS10_ILi0ELi4ELi3EEES13_NSR_INS5_IJS14_NSA_ILi16EEEEEENS5_IJS1V_SB_EEEEEEENS4_39AutoVectorizingCopyWithAssumedAlignmentILi128EEENS4_14SM90_TMA_STOREES1Z_S21_S21_EEEvvEEEEvNT_6ParamsE,(.L_x_135 - _ZN7cutlass13device_kernelINS_4gemm6kernel13GemmUniversalIN4cute5tupleIJiiiiEEENS1_10collective13CollectiveMmaINS1_35MainloopSm100TmaUmmaWarpSpecializedILi6ELi2ELi4ENS5_IJNS4_1CILi1EEESB_SB_EEEEENS5_IJNSA_ILi64EEENSA_ILi80EEENSA_ILi256EEEEEEaNS5_IJlSB_lEEEaSI_NS4_8TiledMMAINS4_8MMA_AtomIJNS4_15SM100_MMA_S8_SSIaaiLi64ELi80ELNS4_4UMMA5MajorE0ELSN_0ELNSM_8SaturateE0EEEEEENS4_6LayoutISC_NS5_IJNSA_ILi0EEESS_SS_EEEEENS5_IJNS4_10UnderscoreESV_SV_EEEEENS4_13SM90_TMA_LOADENS4_14ComposedLayoutINS4_7SwizzleILi3ELi4ELi3EEENS4_18smem_ptr_flag_bitsILi8EEENSR_INS5_IJNSA_ILi8EEENSA_ILi128EEEEEENS5_IJS15_SB_EEEEEEEvNS4_8identityESY_S19_vS1A_EENS_8epilogue10collective18CollectiveEpilogueINS1C_23Sm100TmaWarpSpecializedILi1ELi1ELi40ELb0ELb0EEEJSH_NS5_IJNSR_ISE_SB_EENSR_ISF_SB_EEEEEaSI_aSI_NS1C_6fusion15FusionCallbacksIS1G_NS1K_17LinearCombinationIaiaiLNS_15FloatRoundStyleE2EEESH_S1J_JEEENS4_5SM1004TMEM4LOAD25SM100_TMEM_LOAD_16dp32b8xESY_NSZ_INS10_ILi0ELi4ELi3EEES13_NSR_INS5_IJS14_NSA_ILi16EEEEEENS5_IJS1V_SB_EEEEEEENS4_39AutoVectorizingCopyWithAssumedAlignmentILi128EEENS4_14SM90_TMA_STOREES1Z_S21_S21_EEEvvEEEEvNT_6ParamsE)
        .other          _ZN7cutlass13device_kernelINS_4gemm6kernel13GemmUniversalIN4cute5tupleIJiiiiEEENS1_10collective13CollectiveMmaINS1_35MainloopSm100TmaUmmaWarpSpecializedILi6ELi2ELi4ENS5_IJNS4_1CILi1EEESB_SB_EEEEENS5_IJNSA_ILi64EEENSA_ILi80EEENSA_ILi256EEEEEEaNS5_IJlSB_lEEEaSI_NS4_8TiledMMAINS4_8MMA_AtomIJNS4_15SM100_MMA_S8_SSIaaiLi64ELi80ELNS4_4UMMA5MajorE0ELSN_0ELNSM_8SaturateE0EEEEEENS4_6LayoutISC_NS5_IJNSA_ILi0EEESS_SS_EEEEENS5_IJNS4_10UnderscoreESV_SV_EEEEENS4_13SM90_TMA_LOADENS4_14ComposedLayoutINS4_7SwizzleILi3ELi4ELi3EEENS4_18smem_ptr_flag_bitsILi8EEENSR_INS5_IJNSA_ILi8EEENSA_ILi128EEEEEENS5_IJS15_SB_EEEEEEEvNS4_8identityESY_S19_vS1A_EENS_8epilogue10collective18CollectiveEpilogueINS1C_23Sm100TmaWarpSpecializedILi1ELi1ELi40ELb0ELb0EEEJSH_NS5_IJNSR_ISE_SB_EENSR_ISF_SB_EEEEEaSI_aSI_NS1C_6fusion15FusionCallbacksIS1G_NS1K_17LinearCombinationIaiaiLNS_15FloatRoundStyleE2EEESH_S1J_JEEENS4_5SM1004TMEM4LOAD25SM100_TMEM_LOAD_16dp32b8xESY_NSZ_INS10_ILi0ELi4ELi3EEES13_NSR_INS5_IJS14_NSA_ILi16EEEEEENS5_IJS1V_SB_EEEEEEENS4_39AutoVectorizingCopyWithAssumedAlignmentILi128EEENS4_14SM90_TMA_STOREES1Z_S21_S21_EEEvvEEEEvNT_6ParamsE,@"STO_CUDA_ENTRY STV_DEFAULT"
_ZN7cutlass13device_kernelINS_4gemm6kernel13GemmUniversalIN4cute5tupleIJiiiiEEENS1_10collective13CollectiveMmaINS1_35MainloopSm100TmaUmmaWarpSpecializedILi6ELi2ELi4ENS5_IJNS4_1CILi1EEESB_SB_EEEEENS5_IJNSA_ILi64EEENSA_ILi80EEENSA_ILi256EEEEEEaNS5_IJlSB_lEEEaSI_NS4_8TiledMMAINS4_8MMA_AtomIJNS4_15SM100_MMA_S8_SSIaaiLi64ELi80ELNS4_4UMMA5MajorE0ELSN_0ELNSM_8SaturateE0EEEEEENS4_6LayoutISC_NS5_IJNSA_ILi0EEESS_SS_EEEEENS5_IJNS4_10UnderscoreESV_SV_EEEEENS4_13SM90_TMA_LOADENS4_14ComposedLayoutINS4_7SwizzleILi3ELi4ELi3EEENS4_18smem_ptr_flag_bitsILi8EEENSR_INS5_IJNSA_ILi8EEENSA_ILi128EEEEEENS5_IJS15_SB_EEEEEEEvNS4_8identityESY_S19_vS1A_EENS_8epilogue10collective18CollectiveEpilogueINS1C_23Sm100TmaWarpSpecializedILi1ELi1ELi40ELb0ELb0EEEJSH_NS5_IJNSR_ISE_SB_EENSR_ISF_SB_EEEEEaSI_aSI_NS1C_6fusion15FusionCallbacksIS1G_NS1K_17LinearCombinationIaiaiLNS_15FloatRoundStyleE2EEESH_S1J_JEEENS4_5SM1004TMEM4LOAD25SM100_TMEM_LOAD_16dp32b8xESY_NSZ_INS10_ILi0ELi4ELi3EEES13_NSR_INS5_IJS14_NSA_ILi16EEEEEENS5_IJS1V_SB_EEEEEEENS4_39AutoVectorizingCopyWithAssumedAlignmentILi128EEENS4_14SM90_TMA_STOREES1Z_S21_S21_EEEvvEEEEvNT_6ParamsE:
[----:B------:R-:W1:Y:S01]  /*0000*/  LDC R1, c[0x0][0x37c] ;  /* 0x0000df00ff017b82 */ /* 0x000e620000000800 */
[----:B------:R-:W2:Y:S01]  /*0010*/  S2R R113, SR_TID.X ;  /* 0x0000000000717919 */ /* 0x000ea20000002100 */
[----:B------:R-:W3:Y:S01]  /*0020*/  LDCU.64 UR4, c[0x0][0x890] ;  /* 0x00011200ff0477ac */ /* 0x000ee20008000a00 */
[----:B------:R-:W-:Y:S02]  /*0030*/  PRMT R102, RZ, 0x7610, R102 ;  /* 0x00007610ff667816 */ /* 0x000fe40000000066 */
[----:B------:R-:W-:Y:S01]  /*0040*/  ELECT P5, URZ, PT ;  /* 0x0000000000ff782f */ /* 0x000fe200038a0000 */
[----:B------:R-:W4:Y:S01]  /*0050*/  LDCU.64 UR46, c[0x0][0x358] ;  /* 0x00006b00ff2e77ac */ /* 0x000f220008000a00 */
[----:B---3--:R-:W-:-:S04]  /*0060*/  UISETP.NE.U32.AND UP0, UPT, UR4, URZ, UPT ;  /* 0x000000ff0400728c */ /* 0x008fc8000bf05070 */
[----:B------:R-:W-:Y:S01]  /*0070*/  UISETP.NE.AND.EX UP0, UPT, UR5, URZ, UPT, UP0 ;  /* 0x000000ff0500728c */ /* 0x000fe2000bf05300 */
[----:B--2---:R-:W-:-:S05]  /*0080*/  SHF.R.U32.HI R108, RZ, 0x5, R113 ;  /* 0x00000005ff6c7819 */ /* 0x004fca0000011671 */
[----:B------:R-:W2:Y:S02]  /*0090*/  SHFL.IDX PT, R0, R108, RZ, 0x1f ;  /* 0x00001fff6c007589 */ /* 0x000ea400000e0000 */
[----:B--2---:R-:W-:Y:S01]  /*00a0*/  R2UR UR8, R0 ;  /* 0x00000000000872ca */ /* 0x004fe200000e0000 */
[----:B-1--4-:R-:W-:-:S14]  /*00b0*/  BRA.U UP0, `(.L_x_0) ;  /* 0x00000001002c7547 */ /* 0x012fdc000b800000 */
[----:B------:R-:W1:Y:S02]  /*00c0*/  LDCU.64 UR6, c[0x0][0x888] ;  /* 0x00011100ff0677ac */ /* 0x000e640008000a00 */
[----:B-1----:R-:W-:-:S04]  /*00d0*/  UISETP.NE.U32.AND UP0, UPT, UR6, URZ, UPT ;  /* 0x000000ff0600728c */ /* 0x002fc8000bf05070 */
[----:B------:R-:W-:-:S09]  /*00e0*/  UISETP.NE.AND.EX UP0, UPT, UR7, URZ, UPT, UP0 ;  /* 0x000000ff0700728c */ /* 0x000fd2000bf05300 */
[----:B------:R-:W-:Y:S05]  /*00f0*/  BRA.U !UP0, `(.L_x_1) ;  /* 0x0000000108147547 */ /* 0x000fea000b800000 */
[----:B------:R-:W1:Y:S02]  /*0100*/  LDC.64 R2, c[0x0][0x888] ;  /* 0x00022200ff027b82 */ /* 0x000e640000000a00 */
[----:B-1----:R-:W2:Y:S01]  /*0110*/  LDG.E R0, desc[UR46][R2.64] ;  /* 0x0000002e02007981 */ /* 0x002ea2000c1e1900 */
[----:B------:R-:W-:Y:S01]  /*0120*/  HFMA2 R102, -RZ, RZ, 0, 5.9604644775390625e-08 ;  /* 0x00000001ff667431 */ /* 0x000fe200000001ff */
[----:B--2---:R-:W-:Y:S01]  /*0130*/  R2UR UR39, R0 ;  /* 0x00000000002772ca */ /* 0x004fe200000e0000 */
[----:B------:R-:W-:Y:S05]  /*0140*/  BRA `(.L_x_0) ;  /* 0x0000000000087947 */ /* 0x000fea0003800000 */
.L_x_1:
[----:B------:R-:W-:Y:S01]  /*0150*/  HFMA2 R102, -RZ, RZ, 0, 5.9604644775390625e-08 ;  /* 0x00000001ff667431 */ /* 0x000fe200000001ff */
[----:B------:R-:W1:Y:S02]  /*0160*/  LDCU UR39, c[0x0][0x880] ;  /* 0x00011000ff2777ac */ /* 0x000e640008000800 */
.L_x_0:
[----:B------:R-:W2:Y:S02]  /*0170*/  LDCU.64 UR6, c[0x0][0x8b0] ;  /* 0x00011600ff0677ac */ /* 0x000ea40008000a00 */
[----:B--2---:R-:W-:-:S04]  /*0180*/  UISETP.NE.U32.AND UP0, UPT, UR6, URZ, UPT ;  /* 0x000000ff0600728c */ /* 0x004fc8000bf05070 */
[----:B------:R-:W-:-:S09]  /*0190*/  UISETP.NE.AND.EX UP0, UPT, UR7, URZ, UPT, UP0 ;  /* 0x000000ff0700728c */ /* 0x000fd2000bf05300 */
[----:B------:R-:W-:Y:S05]  /*01a0*/  BRA.U UP0, `(.L_x_2) ;  /* 0x0000000100207547 */ /* 0x000fea000b800000 */
[----:B------:R-:W2:Y:S02]  /*01b0*/  LDCU.64 UR6, c[0x0][0x8a8] ;  /* 0x00011500ff0677ac */ /* 0x000ea40008000a00 */
[----:B--2---:R-:W-:-:S04]  /*01c0*/  UISETP.NE.U32.AND UP0, UPT, UR6, URZ, UPT ;  /* 0x000000ff0600728c */ /* 0x004fc8000bf05070 */
[----:B------:R-:W-:-:S09]  /*01d0*/  UISETP.NE.AND.EX UP0, UPT, UR7, URZ, UPT, UP0 ;  /* 0x000000ff0700728c */ /* 0x000fd2000bf05300 */
[----:B------:R-:W-:Y:S05]  /*01e0*/  BRA.U !UP0, `(.L_x_3) ;  /* 0x00000001080c7547 */ /* 0x000fea000b800000 */
[----:B------:R-:W2:Y:S02]  /*01f0*/  LDC.64 R58, c[0x0][0x8a8] ;  /* 0x00022a00ff3a7b82 */ /* 0x000ea40000000a00 */
[----:B--2---:R2:W5:Y:S01]  /*0200*/  LDG.E R58, desc[UR46][R58.64] ;  /* 0x0000002e3a3a7981 */ /* 0x004562000c1e1900 */
[----:B------:R-:W-:Y:S05]  /*0210*/  BRA `(.L_x_2) ;  /* 0x0000000000047947 */ /* 0x000fea0003800000 */
.L_x_3:
[----:B------:R-:W3:Y:S02]  /*0220*/  LDC R58, c[0x0][0x8a0] ;  /* 0x00022800ff3a7b82 */ /* 0x000ee40000000800 */
.L_x_2:
[----:B------:R-:W-:Y:S01]  /*0230*/  IMAD.U32 R0, RZ, RZ, UR8 ;  /* 0x00000008ff007e24 */ /* 0x000fe2000f8e00ff */
[----:B------:R-:W-:Y:S04]  /*0240*/  BSSY.RECONVERGENT B0, `(.L_x_4) ;  /* 0x000000c000007945 */ /* 0x000fe80003800200 */
[C---:B------:R-:W-:Y:S02]  /*0250*/  ISETP.NE.OR P1, PT, R0.reuse, 0x1, !P5 ;  /* 0x000000010000780c */ /* 0x040fe40006f25670 */
[----:B------:R-:W-:-:S11]  /*0260*/  ISETP.NE.OR P0, PT, R0, 0x3, !P5 ;  /* 0x000000030000780c */ /* 0x000fd60006f05670 */
[----:B------:R-:W-:Y:S05]  /*0270*/  @P1 BRA `(.L_x_5) ;  /* 0x0000000000201947 */ /* 0x000fea0003800000 */
[----:B------:R-:W4:Y:S02]  /*0280*/  LDCU.64 UR6, c[0x0][0x348] ;  /* 0x00006900ff0677ac */ /* 0x000f240008000a00 */
[----:B----4-:R-:W-:Y:S02]  /*0290*/  UIADD3 UR10, UP1, UPT, UR6, 0x80, URZ ;  /* 0x00000080060a7890 */ /* 0x010fe4000ff3e0ff */
[----:B------:R-:W-:Y:S02]  /*02a0*/  UIADD3 UR6, UP0, UPT, UR6, 0x180, URZ ;  /* 0x0000018006067890 */ /* 0x000fe4000ff1e0ff */
[----:B------:R-:W-:Y:S02]  /*02b0*/  UIADD3.X UR11, UPT, UPT, URZ, UR7, URZ, UP1, !UPT ;  /* 0x00000007ff0b7290 */ /* 0x000fe40008ffe4ff */
[----:B------:R-:W-:-:S07]  /*02c0*/  UIADD3.X UR7, UPT, UPT, URZ, UR7, URZ, UP0, !UPT ;  /* 0x00000007ff077290 */ /* 0x000fce00087fe4ff */
[----:B------:R4:W-:Y:S02]  /*02d0*/  UTMACCTL.PF [UR10] ;  /* 0x000000000a0079b9 */ /* 0x0009e40008040000 */
[----:B------:R4:W-:Y:S02]  /*02e0*/  UTMACCTL.PF [UR6] ;  /* 0x00000000060079b9 */ /* 0x0009e40008040000 */
[----:B----4-:R-:W-:Y:S01]  /*02f0*/  NOP ;  /* 0x0000000000007918 */ /* 0x010fe20000000000 */
.L_x_5:
[----:B-1----:R-:W-:Y:S05]  /*0300*/  BSYNC.RECONVERGENT B0 ;  /* 0x0000000000007941 */ /* 0x002fea0003800200 */
.L_x_4:
[----:B------:R-:W-:Y:S04]  /*0310*/  BSSY.RECONVERGENT B0, `(.L_x_6) ;  /* 0x000000a000007945 */ /* 0x000fe80003800200 */
[----:B------:R-:W-:Y:S05]  /*0320*/  @P0 BRA `(.L_x_7) ;  /* 0x0000000000200947 */ /* 0x000fea0003800000 */
[----:B------:R-:W1:Y:S02]  /*0330*/  LDCU.64 UR6, c[0x0][0x348] ;  /* 0x00006900ff0677ac */ /* 0x000e640008000a00 */
[----:B-1----:R-:W-:Y:S02]  /*0340*/  UIADD3 UR10, UP1, UPT, UR6, 0x580, URZ ;  /* 0x00000580060a7890 */ /* 0x002fe4000ff3e0ff */
[----:B------:R-:W-:Y:S02]  /*0350*/  UIADD3 UR6, UP0, UPT, UR6, 0x680, URZ ;  /* 0x0000068006067890 */ /* 0x000fe4000ff1e0ff */
[----:B------:R-:W-:Y:S02]  /*0360*/  UIADD3.X UR11, UPT, UPT, URZ, UR7, URZ, UP1, !UPT ;  /* 0x00000007ff0b7290 */ /* 0x000fe40008ffe4ff */
[----:B------:R-:W-:-:S07]  /*0370*/  UIADD3.X UR7, UPT, UPT, URZ, UR7, URZ, UP0, !UPT ;  /* 0x00000007ff077290 */ /* 0x000fce00087fe4ff */
[----:B------:R1:W-:Y:S02]  /*0380*/  UTMACCTL.PF [UR10] ;  /* 0x000000000a0079b9 */ /* 0x0003e40008040000 */
[----:B------:R1:W-:Y:S02]  /*0390*/  UTMACCTL.PF [UR6] ;  /* 0x00000000060079b9 */ /* 0x0003e40008040000 */
[----:B-1----:R-:W-:Y:S01]  /*03a0*/  NOP ;  /* 0x0000000000007918 */ /* 0x002fe20000000000 */
.L_x_7:
[----:B------:R-:W-:Y:S05]  /*03b0*/  BSYNC.RECONVERGENT B0 ;  /* 0x0000000000007941 */ /* 0x000fea0003800200 */
.L_x_6:
[----:B------:R-:W1:Y:S01]  /*03c0*/  LDCU.64 UR6, c[0x0][0x888] ;  /* 0x00011100ff0677ac */ /* 0x000e620008000a00 */
[----:B------:R-:W-:Y:S02]  /*03d0*/  UISETP.EQ.U32.AND UP1, UPT, UR4, URZ, UPT ;  /* 0x000000ff0400728c */ /* 0x000fe4000bf22070 */
[----:B------:R-:W-:Y:S02]  /*03e0*/  UPLOP3.LUT UP2, UPT, UPT, UPT, UPT, 0x80, 0x8 ;  /* 0x000000000008789c */ /* 0x000fe40003f4f070 */
[----:B-1----:R-:W-:-:S04]  /*03f0*/  UISETP.NE.U32.AND UP0, UPT, UR6, URZ, UPT ;  /* 0x000000ff0600728c */ /* 0x002fc8000bf05070 */
[----:B------:R-:W-:-:S04]  /*0400*/  UISETP.NE.AND.EX UP0, UPT, UR7, URZ, UPT, UP0 ;  /* 0x000000ff0700728c */ /* 0x000fc8000bf05300 */
[----:B------:R-:W-:-:S04]  /*0410*/  UISETP.EQ.OR.EX UP3, UPT, UR5, URZ, !UP0, UP1 ;  /* 0x000000ff0500728c */ /* 0x000fc8000c762710 */
[----:B------:R-:W-:-:S05]  /*0420*/  UP2UR UR45, UPR, URZ, 0x8 ;  /* 0x00000008ff2d7883 */ /* 0x000fca0008000000 */
[----:B------:R-:W-:Y:S07]  /*0430*/  BRA.U !UP3, `(.L_x_8) ;  /* 0x000000010b1c7547 */ /* 0x000fee000b800000 */
[----:B------:R-:W-:Y:S02]  /*0440*/  UISETP.NE.U32.AND UP2, UPT, UR4, URZ, UPT ;  /* 0x000000ff0400728c */ /* 0x000fe4000bf45070 */
[----:B------:R-:W-:Y:S02]  /*0450*/  UISETP.NE.AND UP1, UPT, UR39, URZ, UPT ;  /* 0x000000ff2700728c */ /* 0x000fe4000bf25270 */
[----:B------:R-:W-:Y:S02]  /*0460*/  UISETP.NE.AND.EX UP2, UPT, UR5, URZ, UPT, UP2 ;  /* 0x000000ff0500728c */ /* 0x000fe4000bf45320 */
[----:B------:R-:W-:-:S09]  /*0470*/  USEL UR4, URZ, 0xffffffff, UP0 ;  /* 0xffffffffff047887 */ /* 0x000fd20008000000 */
[----:B------:R-:W-:-:S04]  /*0480*/  @!UP2 USEL UR4, URZ, 0xffffffff, UP1 ;  /* 0xffffffffff04a887 */ /* 0x000fc80008800000 */
[----:B------:R-:W-:-:S04]  /*0490*/  ULOP3.LUT UR4, UR4, 0x1, URZ, 0xc0, !UPT ;  /* 0x0000000104047892 */ /* 0x000fc8000f8ec0ff */
[----:B------:R-:W-:-:S11]  /*04a0*/  UISETP.NE.U32.AND UP2, UPT, UR4, 0x1, UPT ;  /* 0x000000010400788c */ /* 0x000fd6000bf45070 */
.L_x_8:
[----:B------:R-:W1:Y:S01]  /*04b0*/  SHFL.IDX PT, R2, R108, RZ, 0x1f ;  /* 0x00001fff6c027589 */ /* 0x000e6200000e0000 */
[----:B------:R-:W-:-:S04]  /*04c0*/  UISETP.NE.AND UP1, UPT, UR8, 0x2, UPT ;  /* 0x000000020800788c */ /* 0x000fc8000bf25270 */
[----:B------:R-:W-:Y:S01]  /*04d0*/  USEL UR6, URZ, 0x1, UP1 ;  /* 0x00000001ff067887 */ /* 0x000fe20008800000 */
[----:B-1----:R-:W-:-:S13]  /*04e0*/  ISETP.NE.AND P0, PT, R2, RZ, PT ;  /* 0x000000ff0200720c */ /* 0x002fda0003f05270 */
[----:B------:R-:W-:Y:S05]  /*04f0*/  @P0 BRA `(.L_x_9) ;  /* 0x0000000000580947 */ /* 0x000fea0003800000 */
[----:B------:R-:W1:Y:S01]  /*0500*/  S2UR UR5, SR_CgaCtaId ;  /* 0x00000000000579c3 */ /* 0x000e620000008800 */
[----:B------:R-:W-:Y:S01]  /*0510*/  UMOV UR7, 0x400 ;  /* 0x0000040000077882 */ /* 0x000fe20000000000 */
[----:B------:R-:W-:Y:S01]  /*0520*/  UMOV UR4, 0x1 ;  /* 0x0000000100047882 */ /* 0x000fe20000000000 */
[----:B------:R-:W-:Y:S01]  /*0530*/  ELECT P0, URZ, PT ;  /* 0x0000000000ff782f */ /* 0x000fe20003800000 */
[----:B------:R-:W-:-:S04]  /*0540*/  UIADD3 UR10, UPT, UPT, -UR4, 0x100000, URZ ;  /* 0x00100000040a7890 */ /* 0x000fc8000fffe1ff */
[----:B------:R-:W-:Y:S02]  /*0550*/  USHF.L.U32 UR11, UR10, 0xb, URZ ;  /* 0x0000000b0a0b7899 */ /* 0x000fe400080006ff */
[----:B------:R-:W-:Y:S02]  /*0560*/  USHF.L.U32 UR10, UR10, 0x1, URZ ;  /* 0x000000010a0a7899 */ /* 0x000fe400080006ff */
[----:B-1----:R-:W-:Y:S01]  /*0570*/  ULEA UR5, UR5, UR7, 0x18 ;  /* 0x0000000705057291 */ /* 0x002fe2000f8ec0ff */
[----:B------:R-:W1:Y:S11]  /*0580*/  FENCE.VIEW.ASYNC.S ;  /* 0x00000000000073c6 */ /* 0x000e760000000000 */
[----:B-1----:R1:W4:Y:S01]  /*0590*/  SYNCS.EXCH.64 URZ, [UR5], UR10 ;  /* 0x0000000a05ff75b2 */ /* 0x0023220008000100 */
[----:B------:R1:W1:Y:S01]  /*05a0*/  SYNCS.EXCH.64 URZ, [UR5+0x30], UR10 ;  /* 0x0000300a05ff75b2 */ /* 0x0002620008000100 */
        /* <DEDUP_REMOVED lines=10> */
[----:B------:R-:W-:Y:S01]  /*0650*/  NOP ;  /* 0x0000000000007918 */ /* 0x000fe20000000000 */
.L_x_9:
[----:B------:R-:W2:Y:S01]  /*0660*/  SHFL.IDX PT, R2, R108, RZ, 0x1f ;  /* 0x00001fff6c027589 */ /* 0x000ea200000e0000 */
[----:B------:R-:W-:Y:S01]  /*0670*/  NOP ;  /* 0x0000000000007918 */ /* 0x000fe20000000000 */
[----:B--2---:R-:W-:-:S13]  /*0680*/  ISETP.NE.AND P0, PT, R2, 0x1, PT ;  /* 0x000000010200780c */ /* 0x004fda0003f05270 */
[----:B------:R-:W-:Y:S05]  /*0690*/  @P0 BRA `(.L_x_10) ;  /* 0x0000000000400947 */ /* 0x000fea0003800000 */
[----:B------:R-:W2:Y:S01]  /*06a0*/  S2UR UR7, SR_CgaCtaId ;  /* 0x00000000000779c3 */ /* 0x000ea20000008800 */
[----:B------:R-:W-:Y:S01]  /*06b0*/  UMOV UR9, 0x400 ;  /* 0x0000040000097882 */ /* 0x000fe20000000000 */
[----:B-1----:R-:W-:Y:S01]  /*06c0*/  UMOV UR5, 0x20 ;  /* 0x0000002000057882 */ /* 0x002fe20000000000 */
[----:B------:R-:W-:Y:S01]  /*06d0*/  UMOV UR4, 0x80 ;  /* 0x0000008000047882 */ /* 0x000fe20000000000 */
[----:B------:R-:W-:-:S04]  /*06e0*/  UIADD3 UR10, UPT, UPT, -UR5, 0x100000, URZ ;  /* 0x00100000050a7890 */ /* 0x000fc8000fffe1ff */
[----:B------:R-:W-:Y:S02]  /*06f0*/  USHF.L.U32 UR11, UR10, 0xb, URZ ;  /* 0x0000000b0a0b7899 */ /* 0x000fe400080006ff */
[----:B------:R-:W-:Y:S02]  /*0700*/  USHF.L.U32 UR10, UR10, 0x1, URZ ;  /* 0x000000010a0a7899 */ /* 0x000fe400080006ff */
[----:B------:R-:W-:-:S04]  /*0710*/  UIADD3 UR4, UPT, UPT, -UR4, 0x100000, URZ ;  /* 0x0010000004047890 */ /* 0x000fc8000fffe1ff */
[----:B------:R-:W-:Y:S02]  /*0720*/  USHF.L.U32 UR5, UR4, 0xb, URZ ;  /* 0x0000000b04057899 */ /* 0x000fe400080006ff */
[----:B------:R-:W-:Y:S01]  /*0730*/  USHF.L.U32 UR4, UR4, 0x1, URZ ;  /* 0x0000000104047899 */ /* 0x000fe200080006ff */
[----:B------:R-:W-:Y:S01]  /*0740*/  ELECT P0, URZ, PT ;  /* 0x0000000000ff782f */ /* 0x000fe20003800000 */
[----:B--2---:R-:W-:Y:S01]  /*0750*/  ULEA UR7, UR7, UR9, 0x18 ;  /* 0x0000000907077291 */ /* 0x004fe2000f8ec0ff */
[----:B------:R-:W1:Y:S11]  /*0760*/  FENCE.VIEW.ASYNC.S ;  /* 0x00000000000073c6 */ /* 0x000e760000000000 */
[----:B-1----:R2:W1:Y:S01]  /*0770*/  SYNCS.EXCH.64 URZ, [UR7+0x60], UR10 ;  /* 0x0000600a07ff75b2 */ /* 0x0024620008000100 */
[----:B------:R2:W1:Y:S02]  /*0780*/  SYNCS.EXCH.64 URZ, [UR7+0x68], UR4 ;  /* 0x0000680407ff75b2 */ /* 0x0004640008000100 */
[----:B--2---:R-:W-:Y:S01]  /*0790*/  NOP ;  /* 0x0000000000007918 */ /* 0x004fe20000000000 */
.L_x_10:
[----:B------:R-:W2:Y:S01]  /*07a0*/  SHFL.IDX PT, R2, R108, RZ, 0x1f ;  /* 0x00001fff6c027589 */ /* 0x000ea200000e0000 */
[----:B------:R-:W-:Y:S01]  /*07b0*/  NOP ;  /* 0x0000000000007918 */ /* 0x000fe20000000000 */
[----:B--2---:R-:W-:-:S13]  /*07c0*/  ISETP.NE.AND P0, PT, R2, 0x3, PT ;  /* 0x000000030200780c */ /* 0x004fda0003f05270 */
[----:B------:R-:W-:Y:S05]  /*07d0*/  @P0 BRA `(.L_x_11) ;  /* 0x0000000000300947 */ /* 0x000fea0003800000 */
[----:B-1----:R-:W1:Y:S01]  /*07e0*/  S2UR UR5, SR_CgaCtaId ;  /* 0x00000000000579c3 */ /* 0x002e620000008800 */
        /* <DEDUP_REMOVED lines=8> */
[----:B-1----:R2:W1:Y:S01]  /*0870*/  SYNCS.EXCH.64 URZ, [UR5+0x70], UR10 ;  /* 0x0000700a05ff75b2 */ /* 0x0024620008000100 */
[----:B------:R2:W1:Y:S02]  /*0880*/  SYNCS.EXCH.64 URZ, [UR5+0x78], UR10 ;  /* 0x0000780a05ff75b2 */ /* 0x0004640008000100 */
[----:B--2---:R-:W-:Y:S01]  /*0890*/  NOP ;  /* 0x0000000000007918 */ /* 0x004fe20000000000 */
.L_x_11:
[----:B------:R-:W2:Y:S01]  /*08a0*/  SHFL.IDX PT, R2, R108, RZ, 0x1f ;  /* 0x00001fff6c027589 */ /* 0x000ea200000e0000 */
[----:B------:R-:W-:Y:S01]  /*08b0*/  NOP ;  /* 0x0000000000007918 */ /* 0x000fe20000000000 */
[----:B--2---:R-:W-:-:S13]  /*08c0*/  ISETP.NE.AND P0, PT, R2, 0x4, PT ;  /* 0x000000040200780c */ /* 0x004fda0003f05270 */
[----:B------:R-:W-:Y:S05]  /*08d0*/  @P0 BRA `(.L_x_12) ;  /* 0x00000000004c0947 */ /* 0x000fea0003800000 */
[----:B-1----:R-:W1:Y:S01]  /*08e0*/  S2UR UR5, SR_CgaCtaId ;  /* 0x00000000000579c3 */ /* 0x002e620000008800 */
[----:B------:R-:W-:Y:S01]  /*08f0*/  UMOV UR9, 0x100 ;  /* 0x0000010000097882 */ /* 0x000fe20000000000 */
[----:B------:R-:W-:Y:S01]  /*0900*/  UMOV UR7, 0x400 ;  /* 0x0000040000077882 */ /* 0x000fe20000000000 */
[----:B------:R-:W-:Y:S01]  /*0910*/  USEL UR9, UR9, 0xe0, UP2 ;  /* 0x000000e009097887 */ /* 0x000fe20009000000 */
[----:B------:R-:W-:Y:S01]  /*0920*/  UMOV UR4, 0x1 ;  /* 0x0000000100047882 */ /* 0x000fe20000000000 */
[----:B------:R-:W-:Y:S01]  /*0930*/  ELECT P0, URZ, PT ;  /* 0x0000000000ff782f */ /* 0x000fe20003800000 */
[----:B------:R-:W-:-:S04]  /*0940*/  UIADD3 UR10, UPT, UPT, -UR4, 0x100000, URZ ;  /* 0x00100000040a7890 */ /* 0x000fc8000fffe1ff */
[----:B------:R-:W-:Y:S02]  /*0950*/  USHF.L.U32 UR11, UR10, 0xb, URZ ;  /* 0x0000000b0a0b7899 */ /* 0x000fe400080006ff */
[----:B------:R-:W-:Y:S02]  /*0960*/  USHF.L.U32 UR10, UR10, 0x1, URZ ;  /* 0x000000010a0a7899 */ /* 0x000fe400080006ff */
[----:B------:R-:W-:-:S04]  /*0970*/  UIADD3 UR12, UPT, UPT, -UR9, 0x100000, URZ ;  /* 0x00100000090c7890 */ /* 0x000fc8000fffe1ff */
[----:B------:R-:W-:Y:S02]  /*0980*/  USHF.L.U32 UR13, UR12, 0xb, URZ ;  /* 0x0000000b0c0d7899 */ /* 0x000fe400080006ff */
[----:B------:R-:W-:Y:S02]  /*0990*/  USHF.L.U32 UR12, UR12, 0x1, URZ ;  /* 0x000000010c0c7899 */ /* 0x000fe400080006ff */
[----:B-1----:R-:W-:Y:S01]  /*09a0*/  ULEA UR5, UR5, UR7, 0x18 ;  /* 0x0000000705057291 */ /* 0x002fe2000f8ec0ff */
[----:B------:R-:W1:Y:S11]  /*09b0*/  FENCE.VIEW.ASYNC.S ;  /* 0x00000000000073c6 */ /* 0x000e760000000000 */
[----:B-1----:R2:W1:Y:S01]  /*09c0*/  SYNCS.EXCH.64 URZ, [UR5+0x80], UR10 ;  /* 0x0000800a05ff75b2 */ /* 0x0024620008000100 */
[----:B------:R2:W1:Y:S01]  /*09d0*/  SYNCS.EXCH.64 URZ, [UR5+0x90], UR12 ;  /* 0x0000900c05ff75b2 */ /* 0x0004620008000100 */
[----:B------:R2:W1:Y:S01]  /*09e0*/  SYNCS.EXCH.64 URZ, [UR5+0x88], UR10 ;  /* 0x0000880a05ff75b2 */ /* 0x0004620008000100 */
[----:B------:R2:W1:Y:S02]  /*09f0*/  SYNCS.EXCH.64 URZ, [UR5+0x98], UR12 ;  /* 0x0000980c05ff75b2 */ /* 0x0004640008000100 */
[----:B--2---:R-:W-:Y:S01]  /*0a00*/  NOP ;  /* 0x0000000000007918 */ /* 0x004fe20000000000 */
.L_x_12:
        /* <DEDUP_REMOVED lines=18> */
[----:B------:R2:W1:Y:S01]  /*0b30*/  SYNCS.EXCH.64 URZ, [UR7+0xc0], UR4 ;  /* 0x0000c00407ff75b2 */ /* 0x0004620008000100 */
[----:B------:R2:W1:Y:S01]  /*0b40*/  SYNCS.EXCH.64 URZ, [UR7+0xa8], UR10 ;  /* 0x0000a80a07ff75b2 */ /* 0x0004620008000100 */
[----:B------:R2:W1:Y:S01]  /*0b50*/  SYNCS.EXCH.64 URZ, [UR7+0xc8], UR4 ;  /* 0x0000c80407ff75b2 */ /* 0x0004620008000100 */
[----:B------:R2:W1:Y:S01]  /*0b60*/  SYNCS.EXCH.64 URZ, [UR7+0xb0], UR10 ;  /* 0x0000b00a07ff75b2 */ /* 0x0004620008000100 */
[----:B------:R2:W1:Y:S01]  /*0b70*/  SYNCS.EXCH.64 URZ, [UR7+0xd0], UR4 ;  /* 0x0000d00407ff75b2 */ /* 0x0004620008000100 */
[----:B------:R2:W1:Y:S01]  /*0b80*/  SYNCS.EXCH.64 URZ, [UR7+0xb8], UR10 ;  /* 0x0000b80a07ff75b2 */ /* 0x0004620008000100 */
[----:B------:R2:W1:Y:S02]  /*0b90*/  SYNCS.EXCH.64 URZ, [UR7+0xd8], UR4 ;  /* 0x0000d80407ff75b2 */ /* 0x0004640008000100 */
[----:B--2---:R-:W-:Y:S01]  /*0ba0*/  NOP ;  /* 0x0000000000007918 */ /* 0x004fe20000000000 */
.L_x_13:
        /* <DEDUP_REMOVED lines=18> */
.L_x_14:
[----:B-1----:R-:W1:Y:S01]  /*0cd0*/  S2UR UR5, SR_CTAID.X ;  /* 0x00000000000579c3 */ /* 0x002e620000002500 */
[----:B------:R-:W-:-:S05]  /*0ce0*/  CS2R.32 R103, SR_CgaSize ;  /* 0x0000000000677805 */ /* 0x000fca0000008a00 */
[----:B------:R-:W-:-:S05]  /*0cf0*/  IMAD R103, R103, -0xa0, RZ ;  /* 0xffffff6067677824 */ /* 0x000fca00078e02ff */
[----:B------:R-:W-:-:S14]  /*0d00*/  R2UR UR9, R103 ;  /* 0x00000000670972ca */ /* 0x000fdc00000e0000 */
[----:B------:R-:W2:Y:S01]  /*0d10*/  LDCU UR9, c[0x0][UR9+0x2b0] ;  /* 0x00005600090977ac */ /* 0x000ea20008000800 */
[----:B------:R-:W-:Y:S01]  /*0d20*/  NOP ;  /* 0x0000000000007918 */ /* 0x000fe20000000000 */
[----:B------:R-:W-:-:S05]  /*0d30*/  CS2R.32 R103, SR_CgaSize ;  /* 0x0000000000677805 */ /* 0x000fca0000008a00 */
[----:B------:R-:W-:-:S05]  /*0d40*/  IMAD R103, R103, -0xa0, RZ ;  /* 0xffffff6067677824 */ /* 0x000fca00078e02ff */
[----:B------:R-:W-:-:S14]  /*0d50*/  R2UR UR7, R103 ;  /* 0x00000000670772ca */ /* 0x000fdc00000e0000 */
[----:B------:R-:W3:Y:S01]  /*0d60*/  LDCU UR7, c[0x0][UR7+0x2b4] ;  /* 0x00005680070777ac */ /* 0x000ee20008000800 */
[----:B------:R-:W4:Y:S08]  /*0d70*/  S2UR UR4, SR_CTAID.Y ;  /* 0x00000000000479c3 */ /* 0x000f300000002600 */
[----:B------:R-:W3:Y:S01]  /*0d80*/  LDC R9, c[0x0][0xb24] ;  /* 0x0002c900ff097b82 */ /* 0x000ee20000000800 */
[----:B-1----:R-:W-:-:S02]  /*0d90*/  I2FP.F32.U32 R5, UR5 ;  /* 0x0000000500057c45 */ /* 0x002fc40008201000 */
[----:B------:R-:W-:-:S05]  /*0da0*/  CS2R.32 R3, SR_CgaSize ;  /* 0x0000000000037805 */ /* 0x000fca0000008a00 */
[----:B------:R-:W-:-:S06]  /*0db0*/  IMAD R3, R3, -0xa0, RZ ;  /* 0xffffff6003037824 */ /* 0x000fcc00078e02ff */
[----:B------:R-:W1:Y:S01]  /*0dc0*/  LDC R3, c[0x0][R3+0x2a0] ;  /* 0x0000a80003037b82 */ /* 0x000e620000000800 */
[----:B------:R-:W-:Y:S01]  /*0dd0*/  MOV R103, UR5 ;  /* 0x0000000500677c02 */ /* 0x000fe20008000f00 */
[----:B--2---:R-:W-:Y:S01]  /*0de0*/  FMUL R5, R5, UR9 ;  /* 0x0000000905057c20 */ /* 0x004fe20008400000 */
[----:B----4-:R-:W-:Y:S02]  /*0df0*/  I2FP.F32.U32 R4, UR4 ;  /* 0x0000000400047c45 */ /* 0x010fe40008201000 */
[----:B------:R-:W-:-:S05]  /*0e00*/  CS2R.32 R2, SR_CgaSize ;  /* 0x0000000000027805 */ /* 0x000fca0000008a00 */
[----:B------:R-:W-:-:S06]  /*0e10*/  IMAD R2, R2, -0xa0, RZ ;  /* 0xffffff6002027824 */ /* 0x000fcc00078e02ff */
[----:B------:R-:W2:Y:S01]  /*0e20*/  LDC R2, c[0x0][R2+0x2a4] ;  /* 0x0000a90002027b82 */ /* 0x000ea20000000800 */
[----:B------:R-:W4:Y:S01]  /*0e30*/  F2I.U32.TRUNC.NTZ R100, R5 ;  /* 0x0000000500647305 */ /* 0x000f22000020f000 */
[----:B------:R-:W-:Y:S01]  /*0e40*/  MOV R101, UR4 ;  /* 0x0000000400657c02 */ /* 0x000fe20008000f00 */
[----:B---3--:R-:W-:-:S05]  /*0e50*/  FMUL R4, R4, UR7 ;  /* 0x0000000704047c20 */ /* 0x008fca0008400000 */
[----:B------:R-:W-:Y:S01]  /*0e60*/  BAR.SYNC.DEFER_BLOCKING 0x0 ;  /* 0x0000000000007b1d */ /* 0x000fe20000010000 */
[----:B------:R-:W-:-:S05]  /*0e70*/  ISETP.GE.AND P0, PT, R9, 0x1, PT ;  /* 0x000000010900780c */ /* 0x000fca0003f06270 */
[----:B------:R-:W3:Y:S02]  /*0e80*/  F2I.U32.TRUNC.NTZ R93, R4 ;  /* 0x00000004005d7305 */ /* 0x000ee4000020f000 */
[----:B------:R-:W2:Y:S01]  /*0e90*/  S2UR UR36, SR_CTAID.Z ;  /* 0x00000000002479c3 */ /* 0x000ea20000002700 */
[----:B----4-:R-:W-:-:S05]  /*0ea0*/  IADD3 R100, PT, PT, -R100, RZ, RZ ;  /* 0x000000ff64647210 */ /* 0x010fca0007ffe1ff */
[----:B-1----:R-:W-:Y:S01]  /*0eb0*/  IMAD R100, R3, R100, UR5 ;  /* 0x0000000503647e24 */ /* 0x002fe2000f8e0264 */
[----:B---3--:R-:W-:-:S05]  /*0ec0*/  IADD3 R93, PT, PT, -R93, RZ, RZ ;  /* 0x000000ff5d5d7210 */ /* 0x008fca0007ffe1ff */
[----:B--2---:R-:W-:Y:S01]  /*0ed0*/  IMAD R93, R2, R93, UR4 ;  /* 0x00000004025d7e24 */ /* 0x004fe2000f8e025d */
[----:B------:R-:W-:Y:S06]  /*0ee0*/  @!P0 BRA `(.L_x_15) ;  /* 0x0000000000b88947 */ /* 0x000fec0003800000 */
[----:B------:R-:W1:Y:S01]  /*0ef0*/  LDC.64 R4, c[0x0][0xb18] ;  /* 0x0002c600ff047b82 */ /* 0x000e620000000a00 */
[----:B------:R-:W-:-:S07]  /*0f00*/  ISETP.NE.AND P0, PT, R9, 0x1, PT ;  /* 0x000000010900780c */ /* 0x000fce0003f05270 */
[----:B------:R-:W2:Y:S08]  /*0f10*/  LDC R10, c[0x0][0xb0c] ;  /* 0x0002c300ff0a7b82 */ /* 0x000eb00000000800 */
[----:B------:R-:W3:Y:S08]  /*0f20*/  LDC R11, c[0x0][0x370] ;  /* 0x0000dc00ff0b7b82 */ /* 0x000ef00000000800 */
[----:B------:R-:W4:Y:S01]  /*0f30*/  LDC R12, c[0x0][0x374] ;  /* 0x0000dd00ff0c7b82 */ /* 0x000f220000000800 */
[----:B-1----:R-:W-:-:S07]  /*0f40*/  ISETP.NE.AND P1, PT, R4, 0x1, PT ;  /* 0x000000010400780c */ /* 0x002fce0003f25270 */
[----:B------:R-:W3:Y:S01]  /*0f50*/  LDC.64 R6, c[0x0][0xb10] ;  /* 0x0002c400ff067b82 */ /* 0x000ee20000000a00 */
[----:B--2---:R-:W-:-:S07]  /*0f60*/  ISETP.NE.AND P2, PT, R10, 0x1, PT ;  /* 0x000000010a00780c */ /* 0x004fce0003f45270 */
[----:B------:R-:W1:Y:S08]  /*0f70*/  LDC R8, c[0x0][0xb20] ;  /* 0x0002c800ff087b82 */ /* 0x000e700000000800 */
[----:B------:R-:W2:Y:S01]  /*0f80*/  LDC.64 R2, c[0x0][0xb28] ;  /* 0x0002ca00ff027b82 */ /* 0x000ea20000000a00 */
[----:B----4-:R-:W-:-:S04]  /*0f90*/  IMAD.HI.U32 R13, R12, R5, RZ ;  /* 0x000000050c0d7227 */ /* 0x010fc800078e00ff */
[----:B------:R-:W-:-:S04]  /*0fa0*/  IMAD.HI.U32 R5, R101, R5, RZ ;  /* 0x0000000565057227 */ /* 0x000fc800078e00ff */
[----:B---3--:R-:W-:-:S04]  /*0fb0*/  IMAD.HI.U32 R14, R11, R6, RZ ;  /* 0x000000060b0e7227 */ /* 0x008fc800078e00ff */
[----:B------:R-:W-:Y:S01]  /*0fc0*/  IMAD.HI.U32 R16, R103, R6, RZ ;  /* 0x0000000667107227 */ /* 0x000fe200078e00ff */
[-C--:B------:R-:W-:Y:S02]  /*0fd0*/  @P2 SHF.R.U32.HI R11, RZ, R7.reuse, R14 ;  /* 0x00000007ff0b2219 */ /* 0x080fe4000001160e */
[-C--:B-1----:R-:W-:Y:S02]  /*0fe0*/  @P1 SHF.R.U32.HI R12, RZ, R8.reuse, R13 ;  /* 0x00000008ff0c1219 */ /* 0x082fe4000001160d */
[----:B------:R-:W-:Y:S02]  /*0ff0*/  SHF.R.U32.HI R8, RZ, R8, R5 ;  /* 0x00000008ff087219 */ /* 0x000fe40000011605 */
[----:B------:R-:W-:Y:S02]  /*1000*/  SHF.R.U32.HI R16, RZ, R7, R16 ;  /* 0x00000007ff107219 */ /* 0x000fe40000011610 */
[----:B------:R-:W-:Y:S01]  /*1010*/  SEL R5, R101, R8, !P1 ;  /* 0x0000000865057207 */ /* 0x000fe20004800000 */
[----:B--2---:R-:W-:Y:S01]  /*1020*/  IMAD.HI.U32 R14, R12, R2, RZ ;  /* 0x000000020c0e7227 */ /* 0x004fe200078e00ff */
[----:B------:R-:W-:-:S03]  /*1030*/  SEL R7, R103, R16, !P2 ;  /* 0x0000001067077207 */ /* 0x000fc60005000000 */
[----:B------:R-:W-:Y:S01]  /*1040*/  IMAD.HI.U32 R6, R11, R2, RZ ;  /* 0x000000020b067227 */ /* 0x000fe200078e00ff */
[----:B------:R-:W-:-:S04]  /*1050*/  @P0 SHF.R.U32.HI R12, RZ, R3, R14 ;  /* 0x00000003ff0c0219 */ /* 0x000fc8000001160e */
[----:B------:R-:W-:Y:S01]  /*1060*/  @P0 SHF.R.U32.HI R11, RZ, R3, R6 ;  /* 0x00000003ff0b0219 */ /* 0x000fe20000011606 */
[----:B------:R-:W-:-:S04]  /*1070*/  IMAD R12, R12, R9, RZ ;  /* 0x000000090c0c7224 */ /* 0x000fc800078e02ff */
[----:B------:R-:W-:Y:S01]  /*1080*/  IMAD R6, R11, R9, RZ ;  /* 0x000000090b067224 */ /* 0x000fe200078e02ff */
[----:B------:R-:W-:-:S04]  /*1090*/  ISETP.GE.AND P1, PT, R5, R12, PT ;  /* 0x0000000c0500720c */ /* 0x000fc80003f26270 */
[----:B------:R-:W-:Y:S01]  /*10a0*/  ISETP.GE.OR P1, PT, R7, R6, P1 ;  /* 0x000000060700720c */ /* 0x000fe20000f26670 */
[----:B------:R-:W-:-:S05]  /*10b0*/  IMAD.HI.U32 R6, R5, R2, RZ ;  /* 0x0000000205067227 */ /* 0x000fca00078e00ff */
[----:B------:R-:W-:-:S04]  /*10c0*/  SHF.R.U32.HI R6, RZ, R3, R6 ;  /* 0x00000003ff067219 */ /* 0x000fc80000011606 */
[----:B------:R-:W-:-:S03]  /*10d0*/  SEL R6, R5, R6, !P0 ;  /* 0x0000000605067207 */ /* 0x000fc60004000000 */
[----:B------:R-:W-:Y:S01]  /*10e0*/  @!P1 IMAD.HI.U32 R8, R7, R2, RZ ;  /* 0x0000000207089227 */ /* 0x000fe200078e00ff */
[----:B------:R-:W-:-:S04]  /*10f0*/  IADD3 R2, PT, PT, -R6, RZ, RZ ;  /* 0x000000ff06027210 */ /* 0x000fc80007ffe1ff */
[----:B------:R-:W-:Y:S01]  /*1100*/  @!P1 SHF.R.U32.HI R8, RZ, R3, R8 ;  /* 0x00000003ff089219 */ /* 0x000fe20000011608 */
[----:B------:R-:W-:-:S03]  /*1110*/  IMAD R2, R9, R2, R5 ;  /* 0x0000000209027224 */ /* 0x000fc600078e0205 */
[----:B------:R-:W-:Y:S02]  /*1120*/  @!P1 SEL R3, R7, R8, !P0 ;  /* 0x0000000807039207 */ /* 0x000fe40004000000 */
[----:B------:R-:W-:-:S03]  /*1130*/  IADD3 R8, PT, PT, -R5, RZ, RZ ;  /* 0x000000ff05087210 */ /* 0x000fc60007ffe1ff */
[--C-:B------:R-:W-:Y:S02]  /*1140*/  @!P1 IMAD.IADD R6, R6, 0x1, -R3.reuse ;  /* 0x0000000106069824 */ /* 0x100fe400078e0a03 */
[----:B------:R-:W-:Y:S01]  /*1150*/  @!P1 IMAD R3, R2, R11, R3 ;  /* 0x0000000b02039224 */ /* 0x000fe200078e0203 */
[----:B------:R-:W-:Y:S01]  /*1160*/  IADD3 R2, PT, PT, -R7, RZ, RZ ;  /* 0x000000ff07027210 */ /* 0x000fe20007ffe1ff */
[----:B------:R-:W-:Y:S02]  /*1170*/  @!P1 IMAD R5, R6, R9, R7 ;  /* 0x0000000906059224 */ /* 0x000fe400078e0207 */
[----:B------:R-:W-:Y:S02]  /*1180*/  IMAD R8, R4, R8, R101 ;  /* 0x0000000804087224 */ /* 0x000fe400078e0265 */
[----:B------:R-:W-:Y:S02]  /*1190*/  @!P1 IMAD.MOV.U32 R7, RZ, RZ, R3 ;  /* 0x000000ffff079224 */ /* 0x000fe400078e0003 */
[----:B------:R-:W-:-:S02]  /*11a0*/  IMAD R2, R10, R2, R103 ;  /* 0x000000020a027224 */ /* 0x000fc400078e0267 */
[----:B------:R-:W-:Y:S02]  /*11b0*/  IMAD R101, R5, R4, R8 ;  /* 0x0000000405657224 */ /* 0x000fe400078e0208 */
[----:B------:R-:W-:Y:S02]  /*11c0*/  IMAD R103, R7, R10, R2 ;  /* 0x0000000a07677224 */ /* 0x000fe400078e0202 */
.L_x_15:
[----:B------:R-:W1:Y:S01]  /*11d0*/  LDCU UR4, c[0x0][0xb30] ;  /* 0x00016600ff0477ac */ /* 0x000e620008000800 */
[----:B------:R-:W2:Y:S08]  /*11e0*/  S2UR UR37, SR_CgaCtaId ;  /* 0x00000000002579c3 */ /* 0x000eb00000008800 */
[----:B------:R-:W3:Y:S01]  /*11f0*/  LDC R22, c[0x0][0xb24] ;  /* 0x0002c900ff167b82 */ /* 0x000ee20000000800 */
[----:B-1----:R-:W-:-:S09]  /*1200*/  UISETP.NE.AND UP1, UPT, UR4, 0x1, UPT ;  /* 0x000000010400788c */ /* 0x002fd2000bf25270 */
[----:B--2---:R-:W-:Y:S05]  /*1210*/  BRA.U UP1, `(.L_x_16) ;  /* 0x0000000101407547 */ /* 0x004fea000b800000 */
[----:B------:R-:W1:Y:S08]  /*1220*/  LDC.64 R4, c[0x0][0xb10] ;  /* 0x0002c400ff047b82 */ /* 0x000e700000000a00 */
[----:B------:R-:W2:Y:S08]  /*1230*/  LDC.64 R2, c[0x0][0xb18] ;  /* 0x0002c600ff027b82 */ /* 0x000eb00000000a00 */
[----:B------:R-:W4:Y:S08]  /*1240*/  LDC R6, c[0x0][0xb20] ;  /* 0x0002c800ff067b82 */ /* 0x000f300000000800 */
[----:B------:R-:W3:Y:S01]  /*1250*/  LDC R8, c[0x0][0xb0c] ;  /* 0x0002c300ff087b82 */ /* 0x000ee20000000800 */
[----:B-1----:R-:W-:-:S05]  /*1260*/  IMAD.HI.U32 R4, R103, R4, RZ ;  /* 0x0000000467047227 */ /* 0x002fca00078e00ff */
[----:B------:R-:W-:Y:S01]  /*1270*/  SHF.R.U32.HI R4, RZ, R5, R4 ;  /* 0x00000005ff047219 */ /* 0x000fe20000011604 */
[----:B--2---:R-:W-:Y:S01]  /*1280*/  IMAD.HI.U32 R3, R101, R3, RZ ;  /* 0x0000000365037227 */ /* 0x004fe200078e00ff */
[----:B------:R-:W-:-:S04]  /*1290*/  ISETP.NE.AND P0, PT, R2, 0x1, PT ;  /* 0x000000010200780c */ /* 0x000fc80003f05270 */
[----:B----4-:R-:W-:-:S04]  /*12a0*/  SHF.R.U32.HI R6, RZ, R6, R3 ;  /* 0x00000006ff067219 */ /* 0x010fc80000011603 */
[----:B------:R-:W-:Y:S02]  /*12b0*/  SEL R3, R101, R6, !P0 ;  /* 0x0000000665037207 */ /* 0x000fe40004000000 */
[----:B---3--:R-:W-:-:S04]  /*12c0*/  ISETP.NE.AND P1, PT, R8, 0x1, PT ;  /* 0x000000010800780c */ /* 0x008fc80003f25270 */
[----:B------:R-:W-:-:S05]  /*12d0*/  SEL R4, R103, R4, !P1 ;  /* 0x0000000467047207 */ /* 0x000fca0004800000 */
[----:B------:R-:W-:Y:S02]  /*12e0*/  IMAD.IADD R5, R3, 0x1, -R4 ;  /* 0x0000000103057824 */ /* 0x000fe400078e0a04 */
[----:B------:R-:W-:Y:S02]  /*12f0*/  IMAD.IADD R3, R4, 0x1, -R3 ;  /* 0x0000000104037824 */ /* 0x000fe400078e0a03 */
[----:B------:R-:W-:Y:S02]  /*1300*/  IMAD R103, R5, R8, R103 ;  /* 0x0000000805677224 */ /* 0x000fe400078e0267 */
[----:B------:R-:W-:-:S07]  /*1310*/  IMAD R101, R3, R2, R101 ;  /* 0x0000000203657224 */ /* 0x000fce00078e0265 */
.L_x_16:
[----:B------:R-:W-:Y:S01]  /*1320*/  BAR.SYNC.DEFER_BLOCKING 0x0 ;  /* 0x0000000000007b1d */ /* 0x000fe20000010000 */
[----:B------:R-:W-:Y:S01]  /*1330*/  UISETP.NE.AND UP1, UPT, UR8, 0x2, UPT ;  /* 0x000000020800788c */ /* 0x000fe2000bf25270 */
[----:B------:R-:W-:Y:S02]  /*1340*/  ISETP.NE.OR P5, PT, R0, 0x2, !P5 ;  /* 0x000000020000780c */ /* 0x000fe40006fa5670 */
[----:B------:R-:W-:-:S06]  /*1350*/  LOP3.LUT R2, R113, 0x1f, RZ, 0xc0, !PT ;  /* 0x0000001f71027812 */ /* 0x000fcc00078ec0ff */
[----:B------:R-:W-:Y:S05]  /*1360*/  BRA.U UP1, `(.L_x_17) ;  /* 0x0000001101fc7547 */ /* 0x000fea000b800000 */
[----:B------:R-:W1:Y:S01]  /*1370*/  LDCU UR15, c[0x0][0x38c] ;  /* 0x00007180ff0f77ac */ /* 0x000e620008000800 */
[----:B------:R-:W2:Y:S01]  /*1380*/  LDC R9, c[0x0][0x370] ;  /* 0x0000dc00ff097b82 */ /* 0x000ea20000000800 */
[----:B------:R-:W-:Y:S01]  /*1390*/  PLOP3.LUT P1, PT, PT, PT, UP2, 0x80, 0x8 ;  /* 0x000000000008781c */ /* 0x000fe20003f2f028 */
[----:B------:R-:W-:Y:S01]  /*13a0*/  IMAD.MOV.U32 R15, RZ, RZ, 0x1 ;  /* 0x00000001ff0f7424 */ /* 0x000fe200078e00ff */
[----:B------:R-:W-:Y:S01]  /*13b0*/  ISETP.EQ.OR P4, PT, R2, RZ, P5 ;  /* 0x000000ff0200720c */ /* 0x000fe20002f82670 */
[----:B------:R-:W-:Y:S01]  /*13c0*/  IMAD.MOV.U32 R14, RZ, RZ, RZ ;  /* 0x000000ffff0e7224 */ /* 0x000fe200078e00ff */
[----:B------:R-:W-:Y:S02]  /*13d0*/  PLOP3.LUT P1, PT, P1, PT, PT, 0x8, 0x80 ;  /* 0x000000000080781c */ /* 0x000fe40000f2e170 */
[----:B------:R-:W-:Y:S01]  /*13e0*/  CS2R R12, SRZ ;  /* 0x00000000000c7805 */ /* 0x000fe2000001ff00 */
[----:B------:R-:W-:Y:S01]  /*13f0*/  IMAD.MOV.U32 R10, RZ, RZ, 0x1 ;  /* 0x00000001ff0a7424 */ /* 0x000fe200078e00ff */
[----:B------:R-:W4:Y:S01]  /*1400*/  LDC R0, c[0x0][0x374] ;  /* 0x0000dd00ff007b82 */ /* 0x000f220000000800 */
[----:B------:R-:W2:Y:S01]  /*1410*/  LDCU.64 UR30, c[0x0][0x348] ;  /* 0x00006900ff1e77ac */ /* 0x000ea20008000a00 */
[----:B------:R-:W-:Y:S01]  /*1420*/  UMOV UR13, URZ ;  /* 0x000000ff000d7c82 */ /* 0x000fe20008000000 */
[----:B-1----:R-:W-:-:S04]  /*1430*/  UIADD3 UR5, UPT, UPT, UR15, 0xff, URZ ;  /* 0x000000ff0f057890 */ /* 0x002fc8000fffe0ff */
[----:B------:R-:W-:-:S04]  /*1440*/  USHF.R.S32.HI UR4, URZ, 0x1f, UR5 ;  /* 0x0000001fff047899 */ /* 0x000fc80008011405 */
[----:B------:R-:W-:-:S04]  /*1450*/  ULEA.HI UR4, UR4, UR5, URZ, 0x8 ;  /* 0x0000000504047291 */ /* 0x000fc8000f8f40ff */
[----:B------:R-:W-:Y:S02]  /*1460*/  USHF.R.S32.HI UR22, URZ, 0x8, UR4 ;  /* 0x00000008ff167899 */ /* 0x000fe40008011404 */
[----:B------:R-:W-:Y:S02]  /*1470*/  UIADD3 UR4, UPT, UPT, UR15, -0x1, URZ ;  /* 0xffffffff0f047890 */ /* 0x000fe4000fffe0ff */
[----:B------:R-:W-:Y:S02]  /*1480*/  UISETP.LT.U32.AND UP0, UPT, UR22, 0x6, UPT ;  /* 0x000000061600788c */ /* 0x000fe4000bf01070 */
[----:B------:R-:W-:Y:S02]  /*1490*/  UISETP.GE.U32.AND UP1, UPT, UR4, -0x1ff, UPT ;  /* 0xfffffe010400788c */ /* 0x000fe4000bf26070 */
[----:B------:R-:W-:Y:S02]  /*14a0*/  USEL UR21, UR22, 0x6, UP0 ;  /* 0x0000000616157887 */ /* 0x000fe40008000000 */
[----:B------:R-:W-:-:S02]  /*14b0*/  UIADD3 UR15, UPT, UPT, UR15, 0x1fe, URZ ;  /* 0x000001fe0f0f7890 */ /* 0x000fc4000fffe0ff */
[----:B------:R-:W-:Y:S02]  /*14c0*/  UIADD3 UR7, UPT, UPT, UR21, -0x1, URZ ;  /* 0xffffffff15077890 */ /* 0x000fe4000fffe0ff */
[----:B------:R-:W-:-:S03]  /*14d0*/  UIADD3 UR14, UPT, UPT, UR22, -UR21, URZ ;  /* 0x80000015160e7290 */ /* 0x000fc6000fffe0ff */
[----:B------:R-:W-:-:S04]  /*14e0*/  @UP1 UIADD3 UR7, UPT, UPT, UR21, URZ, URZ ;  /* 0x000000ff15071290 */ /* 0x000fc8000fffe0ff */
[----:B--2---:R-:W-:-:S12]  /*14f0*/  UIADD3 UR7, UPT, UPT, UR7, 0x1, URZ ;  /* 0x0000000107077890 */ /* 0x004fd8000fffe0ff */
.L_x_35:
[----:B------:R-:W-:Y:S01]  /*1500*/  UISETP.NE.AND UP0, UPT, UR37, URZ, UPT ;  /* 0x000000ff2500728c */ /* 0x000fe2000bf05270 */
[----:B------:R-:W1:Y:S08]  /*1510*/  S2UR UR37, SR_CgaCtaId ;  /* 0x00000000002579c3 */ /* 0x000e700000008800 */
[----:B------:R-:W-:Y:S05]  /*1520*/  BRA.U UP0, `(.L_x_18) ;  /* 0x0000000100347547 */ /* 0x000fea000b800000 */
[----:B------:R-:W2:Y:S01]  /*1530*/  S2R R2, SR_CgaCtaId ;  /* 0x0000000000027919 */ /* 0x000ea20000008800 */
[----:B------:R-:W-:-:S04]  /*1540*/  MOV R3, 0x400 ;  /* 0x0000040000037802 */ /* 0x000fc80000000f00 */
[----:B--2---:R-:W-:Y:S02]  /*1550*/  LEA R3, R2, R3, 0x18 ;  /* 0x0000000302037211 */ /* 0x004fe400078ec0ff */
[----:B------:R-:W-:-:S03]  /*1560*/  SHF.L.U32 R2, R10, 0x1f, RZ ;  /* 0x0000001f0a027819 */ /* 0x000fc600000006ff */
[----:B------:R-:W-:-:S04]  /*1570*/  IMAD R3, R12, 0x8, R3 ;  /* 0x000000080c037824 */ /* 0x000fc800078e0203 */
[----:B------:R-:W2:Y:S02]  /*1580*/  SYNCS.PHASECHK.TRANS64.TRYWAIT P0, [R3+URZ+0xf0], R2 ;  /* 0x0000f002030075a7 */ /* 0x000ea400080011ff */
[----:B--2---:R-:W-:Y:S05]  /*1590*/  @!P0 BRA `(.L_x_19) ;  /* 0x00000058004c8947 */ /* 0x004fea0003800000 */
.L_x_96:
[----:B------:R-:W-:Y:S01]  /*15a0*/  VIADD R12, R12, 0x1 ;  /* 0x000000010c0c7836 */ /* 0x000fe20000000000 */
[----:B------:R2:W-:Y:S04]  /*15b0*/  SYNCS.ARRIVE.TRANS64.A1T0 RZ, [R3+URZ+0xe0], RZ ;  /* 0x0000e0ff03ff79a7 */ /* 0x0005e800081000ff */
[----:B------:R-:W-:-:S04]  /*15c0*/  ISETP.NE.AND P0, PT, R12, 0x2, PT ;  /* 0x000000020c00780c */ /* 0x000fc80003f05270 */
[----:B------:R-:W-:Y:S02]  /*15d0*/  SEL R12, R12, RZ, P0 ;  /* 0x000000ff0c0c7207 */ /* 0x000fe40000000000 */
[----:B--2---:R-:W-:-:S04]  /*15e0*/  SEL R3, RZ, 0x1, P0 ;  /* 0x00000001ff037807 */ /* 0x004fc80000000000 */
[----:B------:R-:W-:-:S07]  /*15f0*/  LOP3.LUT R10, R10, R3, RZ, 0x3c, !PT ;  /* 0x000000030a0a7212 */ /* 0x000fce00078e3cff */
.L_x_18:
[----:B------:R-:W-:Y:S01]  /*1600*/  UMOV UR4, 0x400 ;  /* 0x0000040000047882 */ /* 0x000fe20000000000 */
[----:B------:R-:W-:Y:S01]  /*1610*/  SHF.L.U32 R2, R15, 0x1f, RZ ;  /* 0x0000001f0f027819 */ /* 0x000fe200000006ff */
[----:B-1----:R-:W-:Y:S01]  /*1620*/  ULEA UR4, UR37, UR4, 0x18 ;  /* 0x0000000425047291 */ /* 0x002fe2000f8ec0ff */
[----:B------:R-:W-:Y:S01]  /*1630*/  R2UR UR35, R103 ;  /* 0x00000000672372ca */ /* 0x000fe200000e0000 */
[----:B------:R-:W-:Y:S01]  /*1640*/  UISETP.GE.U32.AND UP0, UPT, UR15, 0x1ff, UPT ;  /* 0x000001ff0f00788c */ /* 0x000fe2000bf06070 */
[----:B------:R-:W-:Y:S01]  /*1650*/  R2UR UR19, R101 ;  /* 0x00000000651372ca */ /* 0x000fe200000e0000 */
[----:B------:R-:W-:Y:S01]  /*1660*/  ULEA UR5, UR13, UR4, 0x3 ;  /* 0x000000040d057291 */ /* 0x000fe2000f8e18ff */
[----:B------:R-:W-:-:S08]  /*1670*/  UMOV UR23, URZ ;  /* 0x000000ff00177c82 */ /* 0x000fd00008000000 */
[----:B------:R1:W2:Y:S01]  /*1680*/  SYNCS.PHASECHK.TRANS64.TRYWAIT P0, [UR5+0x30], R2 ;  /* 0x00003002ff0075a7 */ /* 0x0002a20008001105 */
[----:B------:R-:W-:Y:S02]  /*1690*/  USHF.L.U32 UR35, UR35, 0x6, URZ ;  /* 0x0000000623237899 */ /* 0x000fe400080006ff */
[----:B------:R-:W-:Y:S01]  /*16a0*/  UIMAD UR19, UR19, 0x50, URZ ;  /* 0x00000050131378a4 */ /* 0x000fe2000f8e02ff */
[----:B------:R-:W-:Y:S11]  /*16b0*/  BRA.U !UP0, `(.L_x_20) ;  /* 0x0000000108d87547 */ /* 0x000ff6000b800000 */
[----:B------:R-:W-:Y:S01]  /*16c0*/  UMOV UR29, URZ ;  /* 0x000000ff001d7c82 */ /* 0x000fe20008000000 */
[----:B------:R-:W-:-:S05]  /*16d0*/  UMOV UR6, UR13 ;  /* 0x0000000d00067c82 */ /* 0x000fca0008000000 */
.L_x_25:
[----:B--2---:R-:W-:Y:S01]  /*16e0*/  @!P5 MOV R3, 0x9000 ;  /* 0x000090000003d802 */ /* 0x004fe20000000f00 */
[----:B-1----:R-:W-:Y:S01]  /*16f0*/  ULEA UR33, UR6, UR4, 0x3 ;  /* 0x0000000406217291 */ /* 0x002fe2000f8e18ff */
[----:B--2---:R-:W-:Y:S11]  /*1700*/  @P0 BRA `(.L_x_21) ;  /* 0x00000000000c0947 */ /* 0x004ff60003800000 */
[----:B------:R-:W-:Y:S04]  /*1710*/  SHF.L.U32 R5, R15, 0x1f, RZ ;  /* 0x0000001f0f057819 */ /* 0x000fe800000006ff */
[----:B------:R-:W2:Y:S02]  /*1720*/  SYNCS.PHASECHK.TRANS64.TRYWAIT P0, [UR33+0x30], R5 ;  /* 0x00003005ff0075a7 */ /* 0x000ea40008001121 */
[----:B--2---:R-:W-:Y:S05]  /*1730*/  @!P0 BRA `(.L_x_22) ;  /* 0x0000005400f88947 */ /* 0x004fea0003800000 */
.L_x_21:
[----:B------:R2:W-:Y:S01]  /*1740*/  @!P5 SYNCS.ARRIVE.TRANS64 RZ, [UR33], R3 ;  /* 0x00000003ffffd9a7 */ /* 0x0005e20008000021 */
[----:B------:R-:W-:Y:S04]  /*1750*/  BSSY.RECONVERGENT B0, `(.L_x_23) ;  /* 0x0000003000007945 */ /* 0x000fe80003800200 */
[----:B------:R-:W-:Y:S05]  /*1760*/  @P4 BRA `(.L_x_24) ;  /* 0x0000000000044947 */ /* 0x000fea0003800000 */
[----:B------:R-:W-:Y:S05]  /*1770*/  BPT.TRAP 0x1 ;  /* 0x000000040000795c */ /* 0x000fea0000300000 */
.L_x_24:
[----:B------:R-:W-:Y:S05]  /*1780*/  BSYNC.RECONVERGENT B0 ;  /* 0x0000000000007941 */ /* 0x000fea0003800200 */
.L_x_23:
[----:B------:R-:W-:Y:S02]  /*1790*/  UIADD3 UR13, UPT, UPT, UR6, 0x1, URZ ;  /* 0x00000001060d7890 */ /* 0x000fe4000fffe0ff */
[----:B------:R-:W-:Y:S02]  /*17a0*/  UIADD3 UR42, UP1, UPT, UR30, 0x80, URZ ;  /* 0x000000801e2a7890 */ /* 0x000fe4000ff3e0ff */
[----:B------:R-:W-:Y:S02]  /*17b0*/  UISETP.NE.AND UP0, UPT, UR13, 0x6, UPT ;  /* 0x000000060d00788c */ /* 0x000fe4000bf05270 */
[----:B------:R-:W-:Y:S02]  /*17c0*/  ULEA UR24, UR6, UR4, 0xe ;  /* 0x0000000406187291 */ /* 0x000fe4000f8e70ff */
[----:B------:R-:W-:Y:S02]  /*17d0*/  USEL UR9, URZ, 0x1, UP0 ;  /* 0x00000001ff097887 */ /* 0x000fe40008000000 */
[----:B------:R-:W-:Y:S02]  /*17e0*/  USEL UR13, UR13, URZ, UP0 ;  /* 0x000000ff0d0d7287 */ /* 0x000fe40008000000 */
[----:B------:R-:W-:Y:S02]  /*17f0*/  USHF.L.U32 UR34, UR29, 0x8, URZ ;  /* 0x000000081d227899 */ /* 0x000fe400080006ff */
[----:B------:R-:W-:Y:S01]  /*1800*/  ULEA UR8, UR13, UR4, 0x3 ;  /* 0x000000040d087291 */ /* 0x000fe2000f8e18ff */
[----:B------:R-:W-:Y:S01]  /*1810*/  LOP3.LUT R15, R15, UR9, RZ, 0x3c, !PT ;  /* 0x000000090f0f7c12 */ /* 0x000fe2000f8e3cff */
[----:B------:R-:W-:Y:S02]  /*1820*/  UIADD3.X UR43, UPT, UPT, URZ, UR31, URZ, UP1, !UPT ;  /* 0x0000001fff2b7290 */ /* 0x000fe40008ffe4ff */
[----:B------:R-:W-:Y:S01]  /*1830*/  UIADD3 UR32, UPT, UPT, UR24, 0x2a00, URZ ;  /* 0x00002a0018207890 */ /* 0x000fe2000fffe0ff */
[----:B-1----:R-:W-:Y:S01]  /*1840*/  SHF.L.U32 R2, R15, 0x1f, RZ ;  /* 0x0000001f0f027819 */ /* 0x002fe200000006ff */
[----:B------:R-:W-:Y:S01]  /*1850*/  UIADD3 UR26, UPT, UPT, UR34, 0x80, URZ ;  /* 0x00000080221a7890 */ /* 0x000fe2000fffe0ff */
[----:B------:R-:W-:Y:S02]  /*1860*/  UMOV UR40, 0x0 ;  /* 0x0000000000287882 */ /* 0x000fe40000000000 */
[----:B------:R1:W1:Y:S01]  /*1870*/  SYNCS.PHASECHK.TRANS64.TRYWAIT P0, [UR8+0x30], R2 ;  /* 0x00003002ff0075a7 */ /* 0x0002620008001108 */
[----:B------:R-:W-:Y:S01]  /*1880*/  UMOV UR41, 0x10000000 ;  /* 0x1000000000297882 */ /* 0x000fe20000000000 */
[----:B------:R-:W-:Y:S02]  /*1890*/  UIADD3 UR24, UPT, UPT, UR24, 0x4a00, URZ ;  /* 0x00004a0018187890 */ /* 0x000fe4000fffe0ff */
[----:B------:R1:W-:Y:S01]  /*18a0*/  UTMALDG.3D [UR32], [UR42], desc[UR40] ;  /* 0x000028202a0075b4 */ /* 0x0003e20008011000 */
[----:B------:R-:W-:Y:S02]  /*18b0*/  UIADD3 UR38, UP0, UPT, UR30, 0x180, URZ ;  /* 0x000001801e267890 */ /* 0x000fe4000ff1e0ff */
[----:B------:R-:W-:Y:S01]  /*18c0*/  UIMAD UR5, UR6, 0x5000, UR4 ;  /* 0x00005000060578a4 */ /* 0x000fe2000f8e0204 */
[----:B------:R-:W-:Y:S01]  /*18d0*/  UMOV UR25, UR33 ;  /* 0x0000002100197c82 */ /* 0x000fe20008000000 */
[----:B------:R-:W-:Y:S01]  /*18e0*/  UMOV UR27, UR35 ;  /* 0x00000023001b7c82 */ /* 0x000fe20008000000 */
[----:B------:R-:W-:Y:S01]  /*18f0*/  UMOV UR28, UR36 ;  /* 0x00000024001c7c82 */ /* 0x000fe20008000000 */
[----:B------:R-:W-:Y:S01]  /*1900*/  UIADD3.X UR39, UPT, UPT, URZ, UR31, URZ, UP0, !UPT ;  /* 0x0000001fff277290 */ /* 0x000fe200087fe4ff */
[----:B------:R1:W-:Y:S01]  /*1910*/  UTMALDG.3D [UR24], [UR42], desc[UR40] ;  /* 0x000028182a0075b4 */ /* 0x0003e20008011000 */
[----:B------:R-:W-:Y:S01]  /*1920*/  UIADD3 UR16, UPT, UPT, UR5, 0x1aa00, URZ ;  /* 0x0001aa0005107890 */ /* 0x000fe2000fffe0ff */
[----:B------:R-:W-:Y:S01]  /*1930*/  UMOV UR17, UR33 ;  /* 0x0000002100117c82 */ /* 0x000fe20008000000 */
[----:B------:R-:W-:Y:S01]  /*1940*/  UMOV UR20, UR36 ;  /* 0x0000002400147c82 */ /* 0x000fe20008000000 */
[----:B------:R-:W-:Y:S01]  /*1950*/  UMOV UR18, UR34 ;  /* 0x0000002200127c82 */ /* 0x000fe20008000000 */
[----:B------:R-:W-:Y:S01]  /*1960*/  UIADD3 UR8, UPT, UPT, UR5, 0x1d200, URZ ;  /* 0x0001d20005087890 */ /* 0x000fe2000fffe0ff */
[----:B------:R-:W-:Y:S01]  /*1970*/  UMOV UR11, UR19 ;  /* 0x00000013000b7c82 */ /* 0x000fe20008000000 */
[----:B------:R-:W-:Y:S03]  /*1980*/  UMOV UR12, UR36 ;  /* 0x00000024000c7c82 */ /* 0x000fe60008000000 */
[----:B------:R1:W-:Y:S01]  /*1990*/  UTMALDG.3D [UR16], [UR38], desc[UR40] ;  /* 0x00002810260075b4 */ /* 0x0003e20008011000 */
[----:B------:R-:W-:Y:S01]  /*19a0*/  UIADD3 UR29, UPT, UPT, UR29, 0x1, URZ ;  /* 0x000000011d1d7890 */ /* 0x000fe2000fffe0ff */
[----:B------:R-:W-:Y:S01]  /*19b0*/  UMOV UR9, UR33 ;  /* 0x0000002100097c82 */ /* 0x000fe20008000000 */
[----:B------:R-:W-:Y:S02]  /*19c0*/  UMOV UR10, UR26 ;  /* 0x0000001a000a7c82 */ /* 0x000fe40008000000 */
[----:B------:R-:W-:Y:S01]  /*19d0*/  UISETP.NE.AND UP0, UPT, UR29, UR7, UPT ;  /* 0x000000071d00728c */ /* 0x000fe2000bf05270 */
[----:B------:R-:W-:Y:S01]  /*19e0*/  UMOV UR23, UR7 ;  /* 0x0000000700177c82 */ /* 0x000fe20008000000 */
[----:B------:R1:W-:Y:S01]  /*19f0*/  UTMALDG.3D [UR8], [UR38], desc[UR40] ;  /* 0x00002808260075b4 */ /* 0x0003e20008011000 */
[----:B------:R-:W-:Y:S06]  /*1a00*/  UMOV UR6, UR13 ;  /* 0x0000000d00067c82 */ /* 0x000fec0008000000 */
[----:B------:R-:W-:Y:S05]  /*1a10*/  BRA.U UP0, `(.L_x_25) ;  /* 0xfffffffd00307547 */ /* 0x000fea000b83ffff */
.L_x_20:
[----:B------:R-:W-:Y:S01]  /*1a20*/  ULEA UR5, UR13, UR4, 0x3 ;  /* 0x000000040d057291 */ /* 0x000fe2000f8e18ff */
[----:B-1----:R-:W-:Y:S01]  /*1a30*/  SHF.L.U32 R2, R15, 0x1f, RZ ;  /* 0x0000001f0f027819 */ /* 0x002fe200000006ff */
[----:B------:R-:W-:Y:S01]  /*1a40*/  @!P1 SYNCS.ARRIVE.TRANS64.A1T0 RZ, [UR4+0x78], RZ ;  /* 0x000078ffffff99a7 */ /* 0x000fe20008100004 */
[----:B------:R-:W-:-:S06]  /*1a50*/  UISETP.GT.AND UP0, UPT, UR22, UR21, UPT ;  /* 0x000000151600728c */ /* 0x000fcc000bf04270 */
[----:B--2---:R1:W2:Y:S03]  /*1a60*/  SYNCS.PHASECHK.TRANS64.TRYWAIT P0, [UR5+0x30], R2 ;  /* 0x00003002ff0075a7 */ /* 0x0042a60008001105 */
[----:B------:R-:W-:Y:S05]  /*1a70*/  BRA.U !UP0, `(.L_x_26) ;  /* 0x0000000108d47547 */ /* 0x000fea000b800000 */
[----:B------:R-:W-:Y:S01]  /*1a80*/  UIADD3 UR29, UPT, UPT, UR14, UR23, URZ ;  /* 0x000000170e1d7290 */ /* 0x000fe2000fffe0ff */
[----:B------:R-:W-:-:S11]  /*1a90*/  UMOV UR6, UR13 ;  /* 0x0000000d00067c82 */ /* 0x000fd60008000000 */
.L_x_31:
[----:B--2---:R-:W-:Y:S01]  /*1aa0*/  @!P5 MOV R3, 0x9000 ;  /* 0x000090000003d802 */ /* 0x004fe20000000f00 */
[----:B-1----:R-:W-:Y:S01]  /*1ab0*/  ULEA UR33, UR6, UR4, 0x3 ;  /* 0x0000000406217291 */ /* 0x002fe2000f8e18ff */
[----:B--2---:R-:W-:Y:S11]  /*1ac0*/  @P0 BRA `(.L_x_27) ;  /* 0x00000000000c0947 */ /* 0x004ff60003800000 */
[----:B------:R-:W-:Y:S04]  /*1ad0*/  SHF.L.U32 R5, R15, 0x1f, RZ ;  /* 0x0000001f0f057819 */ /* 0x000fe800000006ff */
[----:B------:R-:W2:Y:S02]  /*1ae0*/  SYNCS.PHASECHK.TRANS64.TRYWAIT P0, [UR33+0x30], R5 ;  /* 0x00003005ff0075a7 */ /* 0x000ea40008001121 */
[----:B--2---:R-:W-:Y:S05]  /*1af0*/  @!P0 BRA `(.L_x_28) ;  /* 0x0000005400208947 */ /* 0x004fea0003800000 */
.L_x_27:
[----:B------:R2:W-:Y:S01]  /*1b00*/  @!P5 SYNCS.ARRIVE.TRANS64 RZ, [UR33], R3 ;  /* 0x00000003ffffd9a7 */ /* 0x0005e20008000021 */
[----:B------:R-:W-:Y:S04]  /*1b10*/  BSSY.RECONVERGENT B0, `(.L_x_29) ;  /* 0x0000003000007945 */ /* 0x000fe80003800200 */
[----:B------:R-:W-:Y:S05]  /*1b20*/  @P4 BRA `(.L_x_30) ;  /* 0x0000000000044947 */ /* 0x000fea0003800000 */
[----:B------:R-:W-:Y:S05]  /*1b30*/  BPT.TRAP 0x1 ;  /* 0x000000040000795c */ /* 0x000fea0000300000 */
.L_x_30:
[----:B------:R-:W-:Y:S05]  /*1b40*/  BSYNC.RECONVERGENT B0 ;  /* 0x0000000000007941 */ /* 0x000fea0003800200 */
.L_x_29:
        /* <DEDUP_REMOVED lines=12> */
[----:B------:R-:W-:Y:S01]  /*1c10*/  UMOV UR40, 0x0 ;  /* 0x0000000000287882 */ /* 0x000fe20000000000 */
[----:B------:R-:W-:Y:S01]  /*1c20*/  UMOV UR41, 0x10000000 ;  /* 0x1000000000297882 */ /* 0x000fe20000000000 */
[----:B------:R-:W-:Y:S01]  /*1c30*/  UIADD3 UR26, UPT, UPT, UR34, 0x80, URZ ;  /* 0x00000080221a7890 */ /* 0x000fe2000fffe0ff */
[----:B------:R1:W1:Y:S01]  /*1c40*/  SYNCS.PHASECHK.TRANS64.TRYWAIT P0, [UR8+0x30], R2 ;  /* 0x00003002ff0075a7 */ /* 0x0002620008001108 */
[----:B------:R-:W-:Y:S02]  /*1c50*/  UIADD3 UR24, UPT, UPT, UR24, 0x4a00, URZ ;  /* 0x00004a0018187890 */ /* 0x000fe4000fffe0ff */
[----:B------:R-:W-:Y:S01]  /*1c60*/  UIADD3 UR38, UP0, UPT, UR30, 0x180, URZ ;  /* 0x000001801e267890 */ /* 0x000fe2000ff1e0ff */
[----:B------:R1:W-:Y:S01]  /*1c70*/  UTMALDG.3D [UR32], [UR42], desc[UR40] ;  /* 0x000028202a0075b4 */ /* 0x0003e20008011000 */
        /* <DEDUP_REMOVED lines=14> */
[----:B------:R-:W-:Y:S01]  /*1d60*/  UMOV UR9, UR33 ;  /* 0x0000002100097c82 */ /* 0x000fe20008000000 */
[----:B------:R-:W-:Y:S01]  /*1d70*/  UMOV UR10, UR26 ;  /* 0x0000001a000a7c82 */ /* 0x000fe20008000000 */
[----:B------:R-:W-:Y:S01]  /*1d80*/  UIADD3 UR23, UPT, UPT, UR23, 0x1, URZ ;  /* 0x0000000117177890 */ /* 0x000fe2000fffe0ff */
[----:B------:R-:W-:Y:S03]  /*1d90*/  UMOV UR6, UR13 ;  /* 0x0000000d00067c82 */ /* 0x000fe60008000000 */
[----:B------:R-:W-:Y:S01]  /*1da0*/  UISETP.NE.AND UP0, UPT, UR23, UR29, UPT ;  /* 0x0000001d1700728c */ /* 0x000fe2000bf05270 */
[----:B------:R1:W-:Y:S08]  /*1db0*/  UTMALDG.3D [UR8], [UR38], desc[UR40] ;  /* 0x00002808260075b4 */ /* 0x0003f00008011000 */
[----:B------:R-:W-:Y:S05]  /*1dc0*/  BRA.U UP0, `(.L_x_31) ;  /* 0xfffffffd00347547 */ /* 0x000fea000b83ffff */
.L_x_26:
[C---:B-1----:R-:W-:Y:S01]  /*1dd0*/  LEA R2, R14.reuse, UR4, 0x3 ;  /* 0x000000040e027c11 */ /* 0x042fe2000f8e18ff */
[----:B------:R-:W-:Y:S01]  /*1de0*/  NOP ;  /* 0x0000000000007918 */ /* 0x000fe20000000000 */
[----:B--2---:R-:W-:Y:S02]  /*1df0*/  SHF.L.U32 R3, R13, 0x1f, RZ ;  /* 0x0000001f0d037819 */ /* 0x004fe400000006ff */
[----:B------:R-:W-:Y:S02]  /*1e00*/  LEA R4, R14, UR4, 0x4 ;  /* 0x000000040e047c11 */ /* 0x000fe4000f8e20ff */
[----:B------:R-:W1:Y:S02]  /*1e10*/  SYNCS.PHASECHK.TRANS64.TRYWAIT P0, [R2+URZ+0x80], R3 ;  /* 0x00008003020075a7 */ /* 0x000e6400080011ff */
[----:B-1----:R-:W-:Y:S05]  /*1e20*/  @!P0 BRA `(.L_x_32) ;  /* 0x00000050006c8947 */ /* 0x002fea0003800000 */
.L_x_99:
[----:B------:R-:W2:Y:S01]  /*1e30*/  LDS.128 R4, [R4+0x110] ;  /* 0x0001100004047984 */ /* 0x000ea20000000c00 */
[----:B---3--:R-:W-:Y:S01]  /*1e40*/  ISETP.GE.AND P0, PT, R22, 0x1, PT ;  /* 0x000000011600780c */ /* 0x008fe20003f06270 */
[----:B-1----:R-:W-:Y:S01]  /*1e50*/  VIADD R2, R2, 0x90 ;  /* 0x0000009002027836 */ /* 0x002fe20000000000 */
[----:B------:R-:W-:Y:S01]  /*1e60*/  @!PT LDS RZ, [RZ] ;  /* 0x00000000fffff984 */ /* 0x000fe20000000800 */
[----:B------:R-:W-:Y:S01]  /*1e70*/  @!PT LDS RZ, [RZ] ;  /* 0x00000000fffff984 */ /* 0x000fe20000000800 */
[----:B------:R-:W-:Y:S01]  /*1e80*/  @!PT LDS RZ, [RZ] ;  /* 0x00000000fffff984 */ /* 0x000fe20000000800 */
[----:B------:R-:W-:Y:S01]  /*1e90*/  @!PT LDS RZ, [RZ] ;  /* 0x00000000fffff984 */ /* 0x000fe20000000800 */
[----:B------:R1:W-:Y:S06]  /*1ea0*/  MEMBAR.ALL.CTA ;  /* 0x0000000000007992 */ /* 0x0003ec0000008000 */
[----:B-1----:R-:W1:Y:S01]  /*1eb0*/  FENCE.VIEW.ASYNC.S ;  /* 0x00000000000073c6 */ /* 0x002e620000000000 */
[----:B------:R-:W-:-:S04]  /*1ec0*/  PRMT R2, RZ, 0x654, R2 ;  /* 0x00000654ff027816 */ /* 0x000fc80000000002 */
[----:B-1----:R1:W-:Y:S01]  /*1ed0*/  SYNCS.ARRIVE.TRANS64.RED.A1T0 RZ, [R2+URZ], RZ ;  /* 0x000000ff02ff79a7 */ /* 0x0023e200081004ff */
[----:B--2---:R-:W-:-:S13]  /*1ee0*/  LOP3.LUT P2, RZ, R6, 0x1, RZ, 0xc0, !PT ;  /* 0x0000000106ff7812 */ /* 0x004fda000784c0ff */
[----:B------:R-:W-:Y:S01]  /*1ef0*/  @P2 SHF.R.U32.HI R3, RZ, 0x10, R5 ;  /* 0x00000010ff032819 */ /* 0x000fe20000011605 */
[----:B------:R-:W-:Y:S01]  /*1f00*/  VOTEU.ANY UP0, P2 ;  /* 0x0000000000ff7886 */ /* 0x000fe20001000100 */
[----:B------:R-:W-:Y:S02]  /*1f10*/  @P2 MOV R11, R4 ;  /* 0x00000004000b2202 */ /* 0x000fe40000000f00 */
[----:B------:R-:W-:Y:S02]  /*1f20*/  @P2 R2UR.BROADCAST UR5, R3 ;  /* 0x00000000030522ca */ /* 0x000fe400008e0000 */
[----:B------:R-:W-:-:S11]  /*1f30*/  @P2 LOP3.LUT R8, R5, 0xffff, RZ, 0xc0, !PT ;  /* 0x0000ffff05082812 */ /* 0x000fd600078ec0ff */
[----:B------:R-:W-:Y:S01]  /*1f40*/  @UP0 UMOV UR36, UR5 ;  /* 0x0000000500240c82 */ /* 0x000fe20008000000 */
[----:B-1----:R-:W-:Y:S05]  /*1f50*/  @!P0 BRA `(.L_x_33) ;  /* 0x0000000000b88947 */ /* 0x002fea0003800000 */
[----:B------:R-:W4:Y:S01]  /*1f60*/  LDC.64 R4, c[0x0][0xb18] ;  /* 0x0002c600ff047b82 */ /* 0x000f220000000a00 */
[----:B------:R-:W-:-:S07]  /*1f70*/  ISETP.NE.AND P3, PT, R22, 0x1, PT ;  /* 0x000000011600780c */ /* 0x000fce0003f65270 */
[----:B------:R-:W1:Y:S08]  /*1f80*/  LDC.64 R6, c[0x0][0xb10] ;  /* 0x0002c400ff067b82 */ /* 0x000e700000000a00 */
[----:B------:R-:W2:Y:S08]  /*1f90*/  LDC R16, c[0x0][0xb20] ;  /* 0x0002c800ff107b82 */ /* 0x000eb00000000800 */
[----:B------:R-:W3:Y:S01]  /*1fa0*/  LDC R18, c[0x0][0xb0c] ;  /* 0x0002c300ff127b82 */ /* 0x000ee20000000800 */
[----:B----4-:R-:W-:Y:S01]  /*1fb0*/  IMAD.HI.U32 R17, R0, R5, RZ ;  /* 0x0000000500117227 */ /* 0x010fe200078e00ff */
[----:B------:R-:W-:-:S03]  /*1fc0*/  ISETP.NE.AND P0, PT, R4, 0x1, PT ;  /* 0x000000010400780c */ /* 0x000fc60003f05270 */
[----:B------:R-:W-:-:S03]  /*1fd0*/  IMAD.HI.U32 R5, R8, R5, RZ ;  /* 0x0000000508057227 */ /* 0x000fc600078e00ff */
[----:B------:R-:W4:Y:S01]  /*1fe0*/  LDC.64 R2, c[0x0][0xb28] ;  /* 0x0002ca00ff027b82 */ /* 0x000f220000000a00 */
[----:B-1----:R-:W-:-:S04]  /*1ff0*/  IMAD.HI.U32 R20, R9, R6, RZ ;  /* 0x0000000609147227 */ /* 0x002fc800078e00ff */
[----:B------:R-:W-:Y:S01]  /*2000*/  IMAD.HI.U32 R24, R11, R6, RZ ;  /* 0x000000060b187227 */ /* 0x000fe200078e00ff */
[----:B------:R-:W-:Y:S02]  /*2010*/  SHF.R.U32.HI R20, RZ, R7, R20 ;  /* 0x00000007ff147219 */ /* 0x000fe40000011614 */
[-C--:B--2---:R-:W-:Y:S02]  /*2020*/  SHF.R.U32.HI R17, RZ, R16.reuse, R17 ;  /* 0x00000010ff117219 */ /* 0x084fe40000011611 */
[----:B------:R-:W-:Y:S02]  /*2030*/  SHF.R.U32.HI R5, RZ, R16, R5 ;  /* 0x00000010ff057219 */ /* 0x000fe40000011605 */
[----:B------:R-:W-:Y:S02]  /*2040*/  SEL R17, R0, R17, !P0 ;  /* 0x0000001100117207 */ /* 0x000fe40004000000 */
[----:B------:R-:W-:Y:S02]  /*2050*/  SHF.R.U32.HI R24, RZ, R7, R24 ;  /* 0x00000007ff187219 */ /* 0x000fe40000011618 */
[----:B---3--:R-:W-:-:S02]  /*2060*/  ISETP.NE.AND P1, PT, R18, 0x1, PT ;  /* 0x000000011200780c */ /* 0x008fc40003f25270 */
[----:B------:R-:W-:Y:S02]  /*2070*/  SEL R5, R8, R5, !P0 ;  /* 0x0000000508057207 */ /* 0x000fe40004000000 */
[----:B------:R-:W-:Y:S02]  /*2080*/  SEL R19, R9, R20, !P1 ;  /* 0x0000001409137207 */ /* 0x000fe40004800000 */
[----:B------:R-:W-:Y:S01]  /*2090*/  SEL R7, R11, R24, !P1 ;  /* 0x000000180b077207 */ /* 0x000fe20004800000 */
[----:B----4-:R-:W-:-:S04]  /*20a0*/  IMAD.HI.U32 R20, R17, R2, RZ ;  /* 0x0000000211147227 */ /* 0x010fc800078e00ff */
[----:B------:R-:W-:Y:S01]  /*20b0*/  IMAD.HI.U32 R6, R19, R2, RZ ;  /* 0x0000000213067227 */ /* 0x000fe200078e00ff */
[----:B------:R-:W-:-:S04]  /*20c0*/  @P3 SHF.R.U32.HI R17, RZ, R3, R20 ;  /* 0x00000003ff113219 */ /* 0x000fc80000011614 */
[----:B------:R-:W-:Y:S01]  /*20d0*/  @P3 SHF.R.U32.HI R19, RZ, R3, R6 ;  /* 0x00000003ff133219 */ /* 0x000fe20000011606 */
[----:B------:R-:W-:-:S04]  /*20e0*/  IMAD R17, R22, R17, RZ ;  /* 0x0000001116117224 */ /* 0x000fc800078e02ff */
[----:B------:R-:W-:Y:S01]  /*20f0*/  IMAD R6, R22, R19, RZ ;  /* 0x0000001316067224 */ /* 0x000fe200078e02ff */
[C---:B------:R-:W-:Y:S02]  /*2100*/  ISETP.GE.AND P0, PT, R5.reuse, R17, PT ;  /* 0x000000110500720c */ /* 0x040fe40003f06270 */
[----:B------:R-:W-:Y:S02]  /*2110*/  IADD3 R17, PT, PT, -R5, RZ, RZ ;  /* 0x000000ff05117210 */ /* 0x000fe40007ffe1ff */
[----:B------:R-:W-:Y:S01]  /*2120*/  ISETP.GE.OR P0, PT, R7, R6, P0 ;  /* 0x000000060700720c */ /* 0x000fe20000706670 */
[----:B------:R-:W-:-:S04]  /*2130*/  IMAD.HI.U32 R6, R5, R2, RZ ;  /* 0x0000000205067227 */ /* 0x000fc800078e00ff */
[----:B------:R-:W-:Y:S01]  /*2140*/  IMAD R8, R4, R17, R8 ;  /* 0x0000001104087224 */ /* 0x000fe200078e0208 */
[----:B------:R-:W-:-:S04]  /*2150*/  SHF.R.U32.HI R6, RZ, R3, R6 ;  /* 0x00000003ff067219 */ /* 0x000fc80000011606 */
[----:B------:R-:W-:-:S03]  /*2160*/  SEL R6, R5, R6, !P3 ;  /* 0x0000000605067207 */ /* 0x000fc60005800000 */
[----:B------:R-:W-:-:S04]  /*2170*/  @!P0 IMAD.HI.U32 R16, R7, R2, RZ ;  /* 0x0000000207108227 */ /* 0x000fc800078e00ff */
[----:B------:R-:W-:Y:S01]  /*2180*/  IMAD.MOV R2, RZ, RZ, -R6 ;  /* 0x000000ffff027224 */ /* 0x000fe200078e0a06 */
[----:B------:R-:W-:-:S03]  /*2190*/  @!P0 SHF.R.U32.HI R16, RZ, R3, R16 ;  /* 0x00000003ff108219 */ /* 0x000fc60000011610 */
[----:B------:R-:W-:Y:S01]  /*21a0*/  IMAD R2, R22, R2, R5 ;  /* 0x0000000216027224 */ /* 0x000fe200078e0205 */
[----:B------:R-:W-:-:S05]  /*21b0*/  @!P0 SEL R3, R7, R16, !P3 ;  /* 0x0000001007038207 */ /* 0x000fca0005800000 */
[--C-:B------:R-:W-:Y:S02]  /*21c0*/  @!P0 IMAD.IADD R6, R6, 0x1, -R3.reuse ;  /* 0x0000000106068824 */ /* 0x100fe400078e0a03 */
[----:B------:R-:W-:Y:S01]  /*21d0*/  @!P0 IMAD R3, R2, R19, R3 ;  /* 0x0000001302038224 */ /* 0x000fe200078e0203 */
[----:B------:R-:W-:Y:S01]  /*21e0*/  IADD3 R2, PT, PT, -R7, RZ, RZ ;  /* 0x000000ff07027210 */ /* 0x000fe20007ffe1ff */
[----:B------:R-:W-:Y:S02]  /*21f0*/  @!P0 IMAD R5, R22, R6, R7 ;  /* 0x0000000616058224 */ /* 0x000fe400078e0207 */
[----:B------:R-:W-:Y:S02]  /*2200*/  @!P0 IMAD.MOV.U32 R7, RZ, RZ, R3 ;  /* 0x000000ffff078224 */ /* 0x000fe400078e0003 */
[----:B------:R-:W-:Y:S02]  /*2210*/  IMAD R2, R18, R2, R11 ;  /* 0x0000000212027224 */ /* 0x000fe400078e020b */
[----:B------:R-:W-:-:S02]  /*2220*/  IMAD R8, R5, R4, R8 ;  /* 0x0000000405087224 */ /* 0x000fc400078e0208 */
[----:B------:R-:W-:Y:S02]  /*2230*/  IMAD R11, R7, R18, R2 ;  /* 0x00000012070b7224 */ /* 0x000fe400078e0202 */
.L_x_33:
[----:B------:R-:W1:Y:S02]  /*2240*/  LDCU UR5, c[0x0][0xb30] ;  /* 0x00016600ff0577ac */ /* 0x000e640008000800 */
[----:B-1----:R-:W-:-:S09]  /*2250*/  UISETP.NE.AND UP0, UPT, UR5, 0x1, UPT ;  /* 0x000000010500788c */ /* 0x002fd2000bf05270 */
[----:B------:R-:W-:Y:S05]  /*2260*/  BRA.U UP0, `(.L_x_34) ;  /* 0x0000000100407547 */ /* 0x000fea000b800000 */
[----:B------:R-:W1:Y:S08]  /*2270*/  LDC.64 R4, c[0x0][0xb10] ;  /* 0x0002c400ff047b82 */ /* 0x000e700000000a00 */
[----:B------:R-:W2:Y:S08]  /*2280*/  LDC.64 R2, c[0x0][0xb18] ;  /* 0x0002c600ff027b82 */ /* 0x000eb00000000a00 */
[----:B------:R-:W3:Y:S08]  /*2290*/  LDC R6, c[0x0][0xb20] ;  /* 0x0002c800ff067b82 */ /* 0x000ef00000000800 */
[----:B------:R-:W4:Y:S01]  /*22a0*/  LDC R16, c[0x0][0xb0c] ;  /* 0x0002c300ff107b82 */ /* 0x000f220000000800 */
[----:B-1----:R-:W-:-:S05]  /*22b0*/  IMAD.HI.U32 R4, R11, R4, RZ ;  /* 0x000000040b047227 */ /* 0x002fca00078e00ff */
[----:B------:R-:W-:Y:S01]  /*22c0*/  SHF.R.U32.HI R4, RZ, R5, R4 ;  /* 0x00000005ff047219 */ /* 0x000fe20000011604 */
[----:B--2---:R-:W-:Y:S01]  /*22d0*/  IMAD.HI.U32 R3, R8, R3, RZ ;  /* 0x0000000308037227 */ /* 0x004fe200078e00ff */
[----:B------:R-:W-:-:S04]  /*22e0*/  ISETP.NE.AND P0, PT, R2, 0x1, PT ;  /* 0x000000010200780c */ /* 0x000fc80003f05270 */
[----:B---3--:R-:W-:-:S04]  /*22f0*/  SHF.R.U32.HI R3, RZ, R6, R3 ;  /* 0x00000006ff037219 */ /* 0x008fc80000011603 */
[----:B------:R-:W-:Y:S02]  /*2300*/  SEL R3, R8, R3, !P0 ;  /* 0x0000000308037207 */ /* 0x000fe40004000000 */
[----:B----4-:R-:W-:-:S04]  /*2310*/  ISETP.NE.AND P1, PT, R16, 0x1, PT ;  /* 0x000000011000780c */ /* 0x010fc80003f25270 */
[----:B------:R-:W-:-:S05]  /*2320*/  SEL R4, R11, R4, !P1 ;  /* 0x000000040b047207 */ /* 0x000fca0004800000 */
[----:B------:R-:W-:Y:S02]  /*2330*/  IMAD.IADD R5, R3, 0x1, -R4 ;  /* 0x0000000103057824 */ /* 0x000fe400078e0a04 */
[----:B------:R-:W-:Y:S02]  /*2340*/  IMAD.IADD R3, R4, 0x1, -R3 ;  /* 0x0000000104037824 */ /* 0x000fe400078e0a03 */
[----:B------:R-:W-:Y:S02]  /*2350*/  IMAD R11, R5, R16, R11 ;  /* 0x00000010050b7224 */ /* 0x000fe400078e020b */
[----:B------:R-:W-:-:S07]  /*2360*/  IMAD R8, R3, R2, R8 ;  /* 0x0000000203087224 */ /* 0x000fce00078e0208 */
.L_x_34:
[----:B------:R-:W-:Y:S01]  /*2370*/  VIADD R14, R14, 0x1 ;  /* 0x000000010e0e7836 */ /* 0x000fe20000000000 */
[----:B------:R-:W-:Y:S01]  /*2380*/  PLOP3.LUT P1, PT, PT, PT, PT, 0x80, 0x8 ;  /* 0x000000000008781c */ /* 0x000fe20003f2f070 */
[----:B------:R-:W-:Y:S02]  /*2390*/  IMAD.IADD R103, R11, 0x1, R100 ;  /* 0x000000010b677824 */ /* 0x000fe400078e0264 */
[----:B------:R-:W-:Y:S01]  /*23a0*/  IMAD.IADD R101, R8, 0x1, R93 ;  /* 0x0000000108657824 */ /* 0x000fe200078e025d */
[----:B------:R-:W-:-:S04]  /*23b0*/  ISETP.NE.AND P0, PT, R14, 0x2, PT ;  /* 0x000000020e00780c */ /* 0x000fc80003f05270 */
[----:B------:R-:W-:Y:S02]  /*23c0*/  SEL R2, RZ, 0x1, P0 ;  /* 0x00000001ff027807 */ /* 0x000fe40000000000 */
[----:B------:R-:W-:Y:S02]  /*23d0*/  SEL R14, R14, RZ, P0 ;  /* 0x000000ff0e0e7207 */ /* 0x000fe40000000000 */
[----:B------:R-:W-:Y:S01]  /*23e0*/  LOP3.LUT R13, R13, R2, RZ, 0x3c, !PT ;  /* 0x000000020d0d7212 */ /* 0x000fe200078e3cff */
[----:B------:R-:W-:Y:S06]  /*23f0*/  @P2 BRA `(.L_x_35) ;  /* 0xfffffff000402947 */ /* 0x000fec000383ffff */
[----:B------:R-:W-:Y:S01]  /*2400*/  UIADD3 UR4, UPT, UPT, UR4, 0x30, URZ ;  /* 0x0000003004047890 */ /* 0x000fe2000fffe0ff */
[----:B------:R-:W-:-:S03]  /*2410*/  SHF.L.U32 R3, R15, 0x1f, RZ ;  /* 0x0000001f0f037819 */ /* 0x000fc600000006ff */
[----:B------:R-:W-:-:S09]  /*2420*/  ULEA UR5, UR13, UR4, 0x3 ;  /* 0x000000040d057291 */ /* 0x000fd2000f8e18ff */
[----:B------:R-:W1:Y:S02]  /*2430*/  SYNCS.PHASECHK.TRANS64.TRYWAIT P0, [UR5], R3 ;  /* 0x00000003ff0075a7 */ /* 0x000e640008001105 */
[----:B-1----:R-:W-:Y:S05]  /*2440*/  @!P0 BRA `(.L_x_36) ;  /* 0x0000004800f88947 */ /* 0x002fea0003800000 */
.L_x_101:
[----:B------:R-:W-:-:S04]  /*2450*/  UIADD3 UR6, UPT, UPT, UR13, 0x1, URZ ;  /* 0x000000010d067890 */ /* 0x000fc8000fffe0ff */
[----:B------:R-:W-:-:S04]  /*2460*/  UISETP.NE.AND UP0, UPT, UR6, 0x6, UPT ;  /* 0x000000060600788c */ /* 0x000fc8000bf05270 */
[----:B------:R-:W-:Y:S02]  /*2470*/  USEL UR7, URZ, 0x1, UP0 ;  /* 0x00000001ff077887 */ /* 0x000fe40008000000 */
[----:B------:R-:W-:-:S04]  /*2480*/  USEL UR6, UR6, URZ, UP0 ;  /* 0x000000ff06067287 */ /* 0x000fc80008000000 */
[----:B------:R-:W-:Y:S01]  /*2490*/  ULEA UR5, UR6, UR4, 0x3 ;  /* 0x0000000406057291 */ /* 0x000fe2000f8e18ff */
[----:B------:R-:W-:-:S04]  /*24a0*/  LOP3.LUT R2, R15, UR7, RZ, 0x3c, !PT ;  /* 0x000000070f027c12 */ /* 0x000fc8000f8e3cff */
[----:B-1----:R-:W-:-:S04]  /*24b0*/  SHF.L.U32 R3, R2, 0x1f, RZ ;  /* 0x0000001f02037819 */ /* 0x002fc800000006ff */
[----:B------:R-:W1:Y:S02]  /*24c0*/  SYNCS.PHASECHK.TRANS64.TRYWAIT P0, [UR5], R3 ;  /* 0x00000003ff0075a7 */ /* 0x000e640008001105 */
[----:B-1----:R-:W-:Y:S05]  /*24d0*/  @!P0 BRA `(.L_x_37) ;  /* 0x0000004800ec8947 */ /* 0x002fea0003800000 */
.L_x_103:
        /* <DEDUP_REMOVED lines=9> */
.L_x_105:
        /* <DEDUP_REMOVED lines=9> */
.L_x_107:
        /* <DEDUP_REMOVED lines=9> */
.L_x_109:
[----:B------:R-:W-:-:S04]  /*2690*/  UIADD3 UR6, UPT, UPT, UR6, 0x1, URZ ;  /* 0x0000000106067890 */ /* 0x000fc8000fffe0ff */
[----:B------:R-:W-:-:S04]  /*26a0*/  UISETP.NE.AND UP0, UPT, UR6, 0x6, UPT ;  /* 0x000000060600788c */ /* 0x000fc8000bf05270 */
[----:B------:R-:W-:Y:S02]  /*26b0*/  USEL UR5, URZ, 0x1, UP0 ;  /* 0x00000001ff057887 */ /* 0x000fe40008000000 */
[----:B------:R-:W-:-:S04]  /*26c0*/  USEL UR6, UR6, URZ, UP0 ;  /* 0x000000ff06067287 */ /* 0x000fc80008000000 */
[----:B------:R-:W-:Y:S01]  /*26d0*/  ULEA UR6, UR6, UR4, 0x3 ;  /* 0x0000000406067291 */ /* 0x000fe2000f8e18ff */
[----:B-1----:R-:W-:-:S04]  /*26e0*/  LOP3.LUT R3, R2, UR5, RZ, 0x3c, !PT ;  /* 0x0000000502037c12 */ /* 0x002fc8000f8e3cff */
[----:B------:R-:W-:Y:S01]  /*26f0*/  SHF.L.U32 R3, R3, 0x1f, RZ ;  /* 0x0000001f03037819 */ /* 0x000fe200000006ff */
[----:B----4-:R-:W-:-:S07]  /*2700*/  IMAD.U32 R0, RZ, RZ, UR6 ;  /* 0x00000006ff007e24 */ /* 0x010fce000f8e00ff */
.L_x_41:
[----:B-1----:R1:W2:Y:S02]  /*2710*/  SYNCS.PHASECHK.TRANS64.TRYWAIT P0, [R0+URZ], R3 ;  /* 0x00000003000075a7 */ /* 0x0022a400080011ff */
[----:B--2---:R-:W-:Y:S05]  /*2720*/  @!P0 NANOSLEEP.SYNCS 0x989680 ;  /* 0x009896800000895d */ /* 0x004fea0003900000 */
[----:B------:R-:W2:Y:S02]  /*2730*/  @!P0 SYNCS.PHASECHK.TRANS64 P0, [R0+URZ], R3 ;  /* 0x00000003000085a7 */ /* 0x000ea400080010ff */
[----:B--2---:R-:W-:Y:S05]  /*2740*/  @P0 EXIT ;  /* 0x000000000000094d */ /* 0x004fea0003800000 */
[----:B------:R-:W-:Y:S05]  /*2750*/  BRA `(.L_x_41) ;  /* 0xfffffffc00ec7947 */ /* 0x000fea000383ffff */
.L_x_17:
[----:B------:R-:W-:-:S04]  /*2760*/  UISETP.NE.AND UP1, UPT, UR37, URZ, UPT ;  /* 0x000000ff2500728c */ /* 0x000fc8000bf25270 */
[----:B------:R-:W-:-:S09]  /*2770*/  UISETP.NE.OR UP1, UPT, UR8, 0x1, UP1 ;  /* 0x000000010800788c */ /* 0x000fd20008f25670 */
[----:B------:R-:W-:Y:S05]  /*2780*/  BRA.U UP1, `(.L_x_42) ;  /* 0x0000000501487547 */ /* 0x000fea000b800000 */
[----:B------:R-:W-:Y:S01]  /*2790*/  ISETP.NE.AND P2, PT, R2, RZ, PT ;  /* 0x000000ff0200720c */ /* 0x000fe20003f45270 */
[----:B------:R-:W-:Y:S01]  /*27a0*/  IMAD.MOV.U32 R12, RZ, RZ, 0x1 ;  /* 0x00000001ff0c7424 */ /* 0x000fe200078e00ff */
[----:B------:R-:W-:Y:S02]  /*27b0*/  CS2R R10, SRZ ;  /* 0x00000000000a7805 */ /* 0x000fe4000001ff00 */
[----:B------:R-:W-:Y:S01]  /*27c0*/  CS2R R8, SRZ ;  /* 0x0000000000087805 */ /* 0x000fe2000001ff00 */
[----:B------:R-:W-:Y:S01]  /*27d0*/  UMOV UR4, 0x400 ;  /* 0x0000040000047882 */ /* 0x000fe20000000000 */
[----:B------:R-:W-:Y:S01]  /*27e0*/  UMOV UR6, URZ ;  /* 0x000000ff00067c82 */ /* 0x000fe20008000000 */
[----:B------:R-:W-:-:S12]  /*27f0*/  ULEA UR37, UR37, UR4, 0x18 ;  /* 0x0000000425257291 */ /* 0x000fd8000f8ec0ff */
.L_x_46:
[----:B------:R-:W-:Y:S02]  /*2800*/  LEA R0, R8, UR37, 0x3 ;  /* 0x0000002508007c11 */ /* 0x000fe4000f8e18ff */
[----:B------:R-:W-:-:S03]  /*2810*/  SHF.L.U32 R5, R9, 0x1f, RZ ;  /* 0x0000001f09057819 */ /* 0x000fc600000006ff */
[----:B------:R-:W-:Y:S01]  /*2820*/  VIADD R4, R0, 0xf0 ;  /* 0x000000f000047836 */ /* 0x000fe20000000000 */
[----:B------:R-:W1:Y:S02]  /*2830*/  SYNCS.PHASECHK.TRANS64.TRYWAIT P0, [R0+URZ+0xe0], R5 ;  /* 0x0000e005000075a7 */ /* 0x000e6400080011ff */
[----:B-1----:R-:W-:Y:S05]  /*2840*/  @!P0 BRA `(.L_x_43) ;  /* 0x0000004800708947 */ /* 0x002fea0003800000 */
.L_x_110:
[----:B------:R-:W-:Y:S01]  /*2850*/  ULEA UR5, UR6, UR37, 0x3 ;  /* 0x0000002506057291 */ /* 0x000fe2000f8e18ff */
[----:B------:R-:W-:Y:S02]  /*2860*/  PRMT R4, RZ, 0x654, R4 ;  /* 0x00000654ff047816 */ /* 0x000fe40000000004 */
[----:B-1----:R-:W-:Y:S01]  /*2870*/  SHF.L.U32 R5, R12, 0x1f, RZ ;  /* 0x0000001f0c057819 */ /* 0x002fe200000006ff */
[----:B------:R-:W-:Y:S01]  /*2880*/  UIADD3 UR4, UPT, UPT, UR5, 0x80, URZ ;  /* 0x0000008005047890 */ /* 0x000fe2000fffe0ff */
[----:B------:R1:W-:Y:S05]  /*2890*/  SYNCS.ARRIVE.TRANS64.RED.A1T0 RZ, [R4+URZ], RZ ;  /* 0x000000ff04ff79a7 */ /* 0x0003ea00081004ff */
[----:B------:R-:W-:Y:S01]  /*28a0*/  IMAD.U32 R7, RZ, RZ, UR4 ;  /* 0x00000004ff077e24 */ /* 0x000fe2000f8e00ff */
[----:B------:R-:W2:Y:S04]  /*28b0*/  SYNCS.PHASECHK.TRANS64.TRYWAIT P0, [UR5+0x90], R5 ;  /* 0x00009005ff0075a7 */ /* 0x000ea80008001105 */
[----:B------:R-:W-:Y:S01]  /*28c0*/  PRMT R6, R2, 0x654, R7 ;  /* 0x0000065402067816 */ /* 0x000fe20000000007 */
[----:B-1----:R-:W-:Y:S01]  /*28d0*/  @!P2 IMAD.MOV.U32 R4, RZ, RZ, 0x10 ;  /* 0x00000010ff04a424 */ /* 0x002fe200078e00ff */
[----:B--2---:R-:W-:Y:S06]  /*28e0*/  @!P0 BRA `(.L_x_44) ;  /* 0x00000048005c8947 */ /* 0x004fec0003800000 */
.L_x_112:
[----:B------:R-:W-:Y:S01]  /*28f0*/  ULEA UR4, UR6, UR37, 0x4 ;  /* 0x0000002506047291 */ /* 0x000fe2000f8e20ff */
[----:B------:R-:W-:Y:S01]  /*2900*/  SEL R3, R6, R3, !P2 ;  /* 0x0000000306037207 */ /* 0x000fe20005000000 */
[----:B------:R-:W-:Y:S01]  /*2910*/  UIADD3 UR5, UPT, UPT, UR5, 0x80, URZ ;  /* 0x0000008005057890 */ /* 0x000fe2000fffe0ff */
[----:B-1----:R-:W-:Y:S01]  /*2920*/  LEA R0, R11, UR37, 0x3 ;  /* 0x000000250b007c11 */ /* 0x002fe2000f8e18ff */
[----:B------:R-:W-:Y:S01]  /*2930*/  UIADD3 UR4, UPT, UPT, UR4, 0x110, URZ ;  /* 0x0000011004047890 */ /* 0x000fe2000fffe0ff */
[----:B------:R-:W-:Y:S01]  /*2940*/  SHF.L.U32 R5, R10, 0x1f, RZ ;  /* 0x0000001f0a057819 */ /* 0x000fe200000006ff */
[----:B------:R1:W-:Y:S01]  /*2950*/  @!P2 SYNCS.ARRIVE.TRANS64.RED RZ, [R3+URZ], R4 ;  /* 0x0000000403ffa9a7 */ /* 0x0003e200080004ff */
[----:B------:R-:W-:Y:S01]  /*2960*/  UIADD3 UR6, UPT, UPT, UR6, 0x1, URZ ;  /* 0x0000000106067890 */ /* 0x000fe2000fffe0ff */
[----:B------:R-:W-:-:S03]  /*2970*/  VIADD R8, R8, 0x1 ;  /* 0x0000000108087836 */ /* 0x000fc60000000000 */
[----:B------:R-:W-:Y:S02]  /*2980*/  UISETP.NE.AND UP0, UPT, UR6, 0x2, UPT ;  /* 0x000000020600788c */ /* 0x000fe4000bf05270 */
[----:B------:R-:W-:Y:S06]  /*2990*/  UGETNEXTWORKID.BROADCAST [UR4], [UR5] ;  /* 0x00000000040073ca */ /* 0x000fec0008000100 */
[----:B------:R-:W-:Y:S01]  /*29a0*/  USEL UR4, URZ, 0x1, UP0 ;  /* 0x00000001ff047887 */ /* 0x000fe20008000000 */
[----:B------:R-:W-:Y:S01]  /*29b0*/  ISETP.NE.AND P0, PT, R8, 0x2, PT ;  /* 0x000000020800780c */ /* 0x000fe20003f05270 */
[----:B------:R-:W-:Y:S01]  /*29c0*/  USEL UR6, UR6, URZ, UP0 ;  /* 0x000000ff06067287 */ /* 0x000fe20008000000 */
[----:B------:R-:W2:Y:S03]  /*29d0*/  SYNCS.PHASECHK.TRANS64.TRYWAIT P1, [R0+URZ+0x80], R5 ;  /* 0x00008005000075a7 */ /* 0x000ea600080211ff */
[----:B------:R-:W-:Y:S01]  /*29e0*/  LOP3.LUT R12, R12, UR4, RZ, 0x3c, !PT ;  /* 0x000000040c0c7c12 */ /* 0x000fe2000f8e3cff */
[----:B-12---:R-:W-:Y:S07]  /*29f0*/  @!P1 BRA `(.L_x_45) ;  /* 0x0000004800309947 */ /* 0x006fee0003800000 */
.L_x_113:
[C---:B------:R-:W-:Y:S01]  /*2a00*/  LEA R4, R11.reuse, UR37, 0x4 ;  /* 0x000000250b047c11 */ /* 0x040fe2000f8e20ff */
[----:B-1----:R-:W-:Y:S01]  /*2a10*/  VIADD R0, R0, 0x90 ;  /* 0x0000009000007836 */ /* 0x002fe20000000000 */
[----:B------:R-:W-:Y:S01]  /*2a20*/  SEL R8, R8, RZ, P0 ;  /* 0x000000ff08087207 */ /* 0x000fe20000000000 */
[----:B------:R-:W-:-:S03]  /*2a30*/  VIADD R11, R11, 0x1 ;  /* 0x000000010b0b7836 */ /* 0x000fc60000000000 */
[----:B------:R-:W1:Y:S01]  /*2a40*/  LDS.128 R4, [R4+0x110] ;  /* 0x0001100004047984 */ /* 0x000e620000000c00 */
[----:B------:R-:W-:Y:S02]  /*2a50*/  PRMT R0, RZ, 0x654, R0 ;  /* 0x00000654ff007816 */ /* 0x000fe40000000000 */
[C---:B------:R-:W-:Y:S01]  /*2a60*/  ISETP.NE.AND P1, PT, R11.reuse, 0x2, PT ;  /* 0x000000020b00780c */ /* 0x040fe20003f25270 */
[----:B------:R-:W-:Y:S01]  /*2a70*/  @!PT LDS RZ, [RZ] ;  /* 0x00000000fffff984 */ /* 0x000fe20000000800 */
[----:B------:R-:W-:Y:S01]  /*2a80*/  @!PT LDS RZ, [RZ] ;  /* 0x00000000fffff984 */ /* 0x000fe20000000800 */
[----:B------:R-:W-:Y:S01]  /*2a90*/  @!PT LDS RZ, [RZ] ;  /* 0x00000000fffff984 */ /* 0x000fe20000000800 */
[----:B------:R-:W-:Y:S01]  /*2aa0*/  @!PT LDS RZ, [RZ] ;  /* 0x00000000fffff984 */ /* 0x000fe20000000800 */
[----:B------:R2:W-:Y:S06]  /*2ab0*/  MEMBAR.ALL.CTA ;  /* 0x0000000000007992 */ /* 0x0005ec0000008000 */
[----:B--2---:R-:W2:Y:S01]  /*2ac0*/  FENCE.VIEW.ASYNC.S ;  /* 0x00000000000073c6 */ /* 0x004ea20000000000 */
[----:B------:R-:W-:Y:S01]  /*2ad0*/  SEL R11, R11, RZ, P1 ;  /* 0x000000ff0b0b7207 */ /* 0x000fe20000800000 */
[----:B--2---:R2:W-:Y:S01]  /*2ae0*/  SYNCS.ARRIVE.TRANS64.RED.A1T0 RZ, [R0+URZ], RZ ;  /* 0x000000ff00ff79a7 */ /* 0x0045e200081004ff */
[----:B-1----:R-:W-:-:S02]  /*2af0*/  LOP3.LUT P3, RZ, R6, 0x1, RZ, 0xc0, !PT ;  /* 0x0000000106ff7812 */ /* 0x002fc4000786c0ff */
[----:B------:R-:W-:-:S04]  /*2b00*/  SEL R5, RZ, 0x1, P1 ;  /* 0x00000001ff057807 */ /* 0x000fc80000800000 */
[----:B------:R-:W-:Y:S02]  /*2b10*/  LOP3.LUT R10, R10, R5, RZ, 0x3c, !PT ;  /* 0x000000050a0a7212 */ /* 0x000fe400078e3cff */
[----:B--2---:R-:W-:-:S04]  /*2b20*/  SEL R0, RZ, 0x1, P0 ;  /* 0x00000001ff007807 */ /* 0x004fc80000000000 */
[----:B------:R-:W-:Y:S01]  /*2b30*/  LOP3.LUT R9, R9, R0, RZ, 0x3c, !PT ;  /* 0x0000000009097212 */ /* 0x000fe200078e3cff */
[----:B------:R-:W-:Y:S06]  /*2b40*/  @P3 BRA `(.L_x_46) ;  /* 0xfffffffc002c3947 */ /* 0x000fec000383ffff */
[----:B------:R-:W-:Y:S01]  /*2b50*/  ULEA UR5, UR6, UR37, 0x3 ;  /* 0x0000002506057291 */ /* 0x000fe2000f8e18ff */
[----:B------:R-:W-:-:S08]  /*2b60*/  SHF.L.U32 R3, R12, 0x1f, RZ ;  /* 0x0000001f0c037819 */ /* 0x000fd000000006ff */
[----:B------:R-:W1:Y:S02]  /*2b70*/  SYNCS.PHASECHK.TRANS64 P0, [UR5+0x90], R3 ;  /* 0x00009003ff0075a7 */ /* 0x000e640008001005 */
[----:B-1----:R-:W-:Y:S05]  /*2b80*/  @P0 BRA `(.L_x_47) ;  /* 0x0000000000080947 */ /* 0x002fea0003800000 */
[----:B------:R-:W1:Y:S02]  /*2b90*/  SYNCS.PHASECHK.TRANS64.TRYWAIT P0, [UR5+0x90], R3 ;  /* 0x00009003ff0075a7 */ /* 0x000e640008001105 */
[----:B-1----:R-:W-:Y:S05]  /*2ba0*/  @!P0 BRA `(.L_x_48) ;  /* 0x0000004400d88947 */ /* 0x002fea0003800000 */
.L_x_47:
[----:B------:R-:W-:-:S04]  /*2bb0*/  UIADD3 UR4, UPT, UPT, UR6, 0x1, URZ ;  /* 0x0000000106047890 */ /* 0x000fc8000fffe0ff */
[----:B------:R-:W-:-:S04]  /*2bc0*/  UISETP.NE.AND UP0, UPT, UR4, 0x2, UPT ;  /* 0x000000020400788c */ /* 0x000fc8000bf05270 */
[----:B------:R-:W-:Y:S02]  /*2bd0*/  USEL UR7, URZ, 0x1, UP0 ;  /* 0x00000001ff077887 */ /* 0x000fe40008000000 */
[----:B------:R-:W-:-:S04]  /*2be0*/  USEL UR4, UR4, URZ, UP0 ;  /* 0x000000ff04047287 */ /* 0x000fc80008000000 */
[----:B------:R-:W-:Y:S01]  /*2bf0*/  ULEA UR4, UR4, UR37, 0x3 ;  /* 0x0000002504047291 */ /* 0x000fe2000f8e18ff */
[----:B-1----:R-:W-:-:S04]  /*2c00*/  LOP3.LUT R3, R12, UR7, RZ, 0x3c, !PT ;  /* 0x000000070c037c12 */ /* 0x002fc8000f8e3cff */
[----:B------:R-:W-:-:S04]  /*2c10*/  SHF.L.U32 R0, R3, 0x1f, RZ ;  /* 0x0000001f03007819 */ /* 0x000fc800000006ff */
[----:B------:R-:W1:Y:S02]  /*2c20*/  SYNCS.PHASECHK.TRANS64 P0, [UR4+0x90], R0 ;  /* 0x00009000ff0075a7 */ /* 0x000e640008001004 */
[----:B-1----:R-:W-:Y:S05]  /*2c30*/  @P0 EXIT ;  /* 0x000000000000094d */ /* 0x002fea0003800000 */
[----:B------:R-:W-:Y:S02]  /*2c40*/  SHF.L.U32 R3, R3, 0x1f, RZ ;  /* 0x0000001f03037819 */ /* 0x000fe400000006ff */
[----:B------:R-:W-:-:S07]  /*2c50*/  MOV R0, UR4 ;  /* 0x0000000400007c02 */ /* 0x000fce0008000f00 */
.L_x_49:
[----:B-1----:R1:W2:Y:S02]  /*2c60*/  SYNCS.PHASECHK.TRANS64.TRYWAIT P0, [R0+URZ+0x90], R3 ;  /* 0x00009003000075a7 */ /* 0x0022a400080011ff */
[----:B--2---:R-:W-:Y:S05]  /*2c70*/  @!P0 NANOSLEEP.SYNCS 0x989680 ;  /* 0x009896800000895d */ /* 0x004fea0003900000 */
[----:B------:R-:W2:Y:S02]  /*2c80*/  @!P0 SYNCS.PHASECHK.TRANS64 P0, [R0+URZ+0x90], R3 ;  /* 0x00009003000085a7 */ /* 0x000ea400080010ff */
[----:B--2---:R-:W-:Y:S05]  /*2c90*/  @P0 EXIT ;  /* 0x000000000000094d */ /* 0x004fea0003800000 */
[----:B------:R-:W-:Y:S05]  /*2ca0*/  BRA `(.L_x_49) ;  /* 0xfffffffc00ec7947 */ /* 0x000fea000383ffff */
.L_x_42:
[----:B------:R-:W-:-:S09]  /*2cb0*/  UISETP.NE.AND UP1, UPT, UR8, URZ, UPT ;  /* 0x000000ff0800728c */ /* 0x000fd2000bf25270 */
[----:B------:R-:W-:Y:S05]  /*2cc0*/  BRA.U UP1, `(.L_x_50) ;  /* 0x0000001101387547 */ /* 0x000fea000b800000 */
[----:B------:R-:W-:Y:S01]  /*2cd0*/  UMOV UR4, 0x40 ;  /* 0x0000004000047882 */ /* 0x000fe20000000000 */
[----:B------:R-:W-:Y:S01]  /*2ce0*/  NOP ;  /* 0x0000000000007918 */ /* 0x000fe20000000000 */
[----:B------:R-:W-:Y:S01]  /*2cf0*/  ULEA UR4, UR37, UR4, 0x18 ;  /* 0x0000000425047291 */ /* 0x000fe2000f8ec0ff */
[----:B------:R-:W-:Y:S02]  /*2d00*/  UMOV UR5, 0x400 ;  /* 0x0000040000057882 */ /* 0x000fe40000000000 */
[----:B------:R-:W-:-:S06]  /*2d10*/  ULEA UR37, UR37, UR5, 0x18 ;  /* 0x0000000525257291 */ /* 0x000fcc000f8ec0ff */
[----:B------:R-:W1:Y:S02]  /*2d20*/  LDS.U8 R0, [UR4+0x1c] ;  /* 0x00001c04ff007984 */ /* 0x000e640008000000 */
[----:B-1----:R-:W-:-:S13]  /*2d30*/  ISETP.NE.AND P0, PT, R0, RZ, PT ;  /* 0x000000ff0000720c */ /* 0x002fda0003f05270 */
[----:B------:R-:W-:Y:S05]  /*2d40*/  @P0 BRA `(.L_x_51) ;  /* 0x0000000000580947 */ /* 0x000fea0003800000 */
[----:B------:R-:W-:-:S13]  /*2d50*/  ELECT P0, URZ, PT ;  /* 0x0000000000ff782f */ /* 0x000fda0003800000 */
[----:B------:R-:W-:Y:S05]  /*2d60*/  @!P0 BRA `(.L_x_52) ;  /* 0x0000000000608947 */ /* 0x000fea0003800000 */
[----:B------:R-:W-:Y:S01]  /*2d70*/  UMOV UR5, 0x10 ;  /* 0x0000001000057882 */ /* 0x000fe20000000000 */
[----:B------:R-:W-:Y:S01]  /*2d80*/  HFMA2 R0, -RZ, RZ, 0, 5.9604644775390625e-08 ;  /* 0x00000001ff007431 */ /* 0x000fe200000001ff */
[----:B------:R-:W-:-:S03]  /*2d90*/  MOV R2, 0xffff ;  /* 0x0000ffff00027802 */ /* 0x000fc60000000f00 */
[----:B------:R-:W-:Y:S04]  /*2da0*/  DEPBAR.LE SB1, 0x36 ;  /* 0x00009d800000791a */ /* 0x000fe80000000000 */
[----:B------:R-:W1:Y:S02]  /*2db0*/  UTCATOMSWS.FIND_AND_SET.ALIGN UP0, UR5, UR5 ;  /* 0x00000005000575e3 */ /* 0x000e640008000800 */
[----:B-1----:R-:W-:Y:S01]  /*2dc0*/  MOV R3, UR5 ;  /* 0x0000000500037c02 */ /* 0x002fe20008000f00 */
[----:B------:R-:W-:Y:S06]  /*2dd0*/  BRA.U UP0, `(.L_x_53) ;  /* 0x0000000100187547 */ /* 0x000fec000b800000 */
.L_x_54:
[----:B------:R-:W-:Y:S05]  /*2de0*/  NANOSLEEP 0x64 ;  /* 0x000000640000795d */ /* 0x000fea0003800000 */
[----:B------:R-:W-:-:S05]  /*2df0*/  UMOV UR5, 0x10 ;  /* 0x0000001000057882 */ /* 0x000fca0000000000 */
[----:B------:R-:W-:Y:S04]  /*2e00*/  DEPBAR.LE SB1, 0x36 ;  /* 0x00009d800000791a */ /* 0x000fe80000000000 */
[----:B------:R-:W1:Y:S02]  /*2e10*/  UTCATOMSWS.FIND_AND_SET.ALIGN UP0, UR5, UR5 ;  /* 0x00000005000575e3 */ /* 0x000e640008000800 */
[----:B-1----:R-:W-:Y:S01]  /*2e20*/  MOV R3, UR5 ;  /* 0x0000000500037c02 */ /* 0x002fe20008000f00 */
[----:B------:R-:W-:Y:S05]  /*2e30*/  BRA.U !UP0, `(.L_x_54) ;  /* 0xfffffffd08e87547 */ /* 0x000fea000b83ffff */
.L_x_53:
[-C--:B------:R-:W-:Y:S02]  /*2e40*/  SHF.L.U32 R2, R2, R3.reuse, RZ ;  /* 0x0000000302027219 */ /* 0x080fe400000006ff */
[----:B------:R-:W-:Y:S01]  /*2e50*/  SHF.L.U32 R0, R0, R3, RZ ;  /* 0x0000000300007219 */ /* 0x000fe200000006ff */
[----:B------:R-:W-:Y:S02]  /*2e60*/  IMAD.SHL.U32 R3, R3, 0x20, RZ ;  /* 0x0000002003037824 */ /* 0x000fe400078e00ff */
[----:B------:R1:W-:Y:S04]  /*2e70*/  ATOMS.OR RZ, [UR4+0x14], R2 ;  /* 0x00001402ffff798c */ /* 0x0003e8000b000004 */
[----:B------:R1:W-:Y:S04]  /*2e80*/  ATOMS.OR RZ, [UR4+0x18], R0 ;  /* 0x00001800ffff798c */ /* 0x0003e8000b000004 */
[----:B------:R1:W-:Y:S01]  /*2e90*/  STS [UR37+0x130], R3 ;  /* 0x00013003ff007988 */ /* 0x0003e20008000825 */
[----:B------:R-:W-:Y:S05]  /*2ea0*/  BRA `(.L_x_52) ;  /* 0x0000000000107947 */ /* 0x000fea0003800000 */
.L_x_51:
[----:B------:R-:W-:Y:S02]  /*2eb0*/  MOV R0, 0xffffffff ;  /* 0xffffffff00007802 */ /* 0x000fe40000000f00 */
[----:B------:R-:W-:-:S03]  /*2ec0*/  MOV R2, 0x2ef0 ;  /* 0x00002ef000027802 */ /* 0x000fc60000000f00 */
[----:B------:R1:W-:Y:S04]  /*2ed0*/  STS [UR37+0x130], R0 ;  /* 0x00013000ff007988 */ /* 0x0003e80008000825 */
[----:B-1-3-5:R-:W-:Y:S05]  /*2ee0*/  CALL.REL.NOINC `($__internal_1_$__cuda_sm10x_tcgen05_guardrail_trap_phase_invalid_during_alloc) ;  /* 0x0000004800587944 */ /* 0x02afea0003c00000 */
.L_x_52:
[----:B------:R-:W-:Y:S05]  /*2ef0*/  WARPSYNC.ALL ;  /* 0x0000000000007948 */ /* 0x000fea0003800000 */
[----:B------:R-:W2:Y:S01]  /*2f00*/  S2UR UR9, SR_CgaCtaId ;  /* 0x00000000000979c3 */ /* 0x000ea20000008800 */
[----:B------:R-:W-:Y:S01]  /*2f10*/  UMOV UR4, 0x400 ;  /* 0x0000040000047882 */ /* 0x000fe20000000000 */
[----:B------:R-:W-:-:S06]  /*2f20*/  NOP ;  /* 0x0000000000007918 */ /* 0x000fcc0000000000 */
[----:B------:R-:W-:Y:S06]  /*2f30*/  BAR.ARV 0x6, 0xa0 ;  /* 0x0182800000007b1d */ /* 0x000fec0000002000 */
[----:B------:R-:W4:Y:S01]  /*2f40*/  LDCU UR5, c[0x0][0x38c] ;  /* 0x00007180ff0577ac */ /* 0x000f220008000800 */
[----:B------:R-:W-:Y:S01]  /*2f50*/  IMAD.MOV.U32 R11, RZ, RZ, 0x1 ;  /* 0x00000001ff0b7424 */ /* 0x000fe200078e00ff */
[----:B------:R-:W-:Y:S01]  /*2f60*/  CS2R R8, SRZ ;  /* 0x0000000000087805 */ /* 0x000fe2000001ff00 */
[----:B------:R-:W-:Y:S01]  /*2f70*/  IMAD.MOV.U32 R10, RZ, RZ, RZ ;  /* 0x000000ffff0a7224 */ /* 0x000fe200078e00ff */
[----:B------:R-:W-:Y:S01]  /*2f80*/  UMOV UR12, URZ ;  /* 0x000000ff000c7c82 */ /* 0x000fe20008000000 */
[----:B------:R-:W-:Y:S01]  /*2f90*/  UMOV UR11, URZ ;  /* 0x000000ff000b7c82 */ /* 0x000fe20008000000 */
[----:B------:R-:W-:Y:S01]  /*2fa0*/  UMOV UR30, 0x0 ;  /* 0x00000000001e7882 */ /* 0x000fe20000000000 */
[----:B------:R-:W-:Y:S01]  /*2fb0*/  UMOV UR31, 0x41404a0 ;  /* 0x041404a0001f7882 */ /* 0x000fe20000000000 */
[----:B------:R-:W-:Y:S01]  /*2fc0*/  UMOV UR28, 0x0 ;  /* 0x00000000001c7882 */ /* 0x000fe20000000000 */
[----:B------:R-:W-:Y:S01]  /*2fd0*/  UMOV UR29, 0x41404a0 ;  /* 0x041404a0001d7882 */ /* 0x000fe20000000000 */
[----:B--2---:R-:W-:Y:S01]  /*2fe0*/  ULEA UR9, UR9, UR4, 0x18 ;  /* 0x0000000409097291 */ /* 0x004fe2000f8ec0ff */
[----:B------:R-:W2:Y:S03]  /*2ff0*/  LDCU UR4, c[0x0][0x38c] ;  /* 0x00007180ff0477ac */ /* 0x000ea60008000800 */
[----:B------:R-:W-:Y:S01]  /*3000*/  UIADD3 UR10, UPT, UPT, UR9, 0x2a00, URZ ;  /* 0x00002a00090a7890 */ /* 0x000fe2000fffe0ff */
[----:B------:R-:W-:-:S04]  /*3010*/  UMOV UR26, 0x0 ;  /* 0x00000000001a7882 */ /* 0x000fc80000000000 */
[----:B-1----:R-:W1:Y:S01]  /*3020*/  LDS R0, [UR9+0x130] ;  /* 0x00013009ff007984 */ /* 0x002e620008000800 */
[----:B------:R-:W-:Y:S01]  /*3030*/  USHF.R.U32.HI UR10, URZ, 0x4, UR10 ;  /* 0x00000004ff0a7899 */ /* 0x000fe2000801160a */
[----:B------:R-:W-:Y:S01]  /*3040*/  UMOV UR27, 0x41404a0 ;  /* 0x041404a0001b7882 */ /* 0x000fe20000000000 */
[----:B------:R-:W-:Y:S02]  /*3050*/  UMOV UR24, 0x0 ;  /* 0x0000000000187882 */ /* 0x000fe40000000000 */
[----:B------:R-:W-:Y:S01]  /*3060*/  ULOP3.LUT UR10, UR10, 0x3fff, URZ, 0xc0, !UPT ;  /* 0x00003fff0a0a7892 */ /* 0x000fe2000f8ec0ff */
[----:B------:R-:W-:Y:S01]  /*3070*/  UMOV UR25, 0x41404a0 ;  /* 0x041404a000197882 */ /* 0x000fe20000000000 */
[----:B------:R-:W-:Y:S01]  /*3080*/  UMOV UR22, 0x0 ;  /* 0x0000000000167882 */ /* 0x000fe20000000000 */
[----:B------:R-:W-:Y:S01]  /*3090*/  UMOV UR23, 0x41404a0 ;  /* 0x041404a000177882 */ /* 0x000fe20000000000 */
[----:B------:R-:W-:Y:S01]  /*30a0*/  UMOV UR20, 0x0 ;  /* 0x0000000000147882 */ /* 0x000fe20000000000 */
[----:B--2---:R-:W-:Y:S01]  /*30b0*/  UIADD3 UR4, UPT, UPT, UR4, 0xff, URZ ;  /* 0x000000ff04047890 */ /* 0x004fe2000fffe0ff */
[----:B------:R-:W-:Y:S01]  /*30c0*/  UMOV UR21, 0x41404a0 ;  /* 0x041404a000157882 */ /* 0x000fe20000000000 */
[----:B------:R-:W-:-:S02]  /*30d0*/  ULOP3.LUT UR10, UR10, 0x10000, URZ, 0xfc, !UPT ;  /* 0x000100000a0a7892 */ /* 0x000fc4000f8efcff */
[----:B------:R-:W-:Y:S02]  /*30e0*/  USHF.R.S32.HI UR8, URZ, 0x1f, UR4 ;  /* 0x0000001fff087899 */ /* 0x000fe40008011404 */
[----:B----4-:R-:W-:Y:S02]  /*30f0*/  UISETP.GE.AND UP3, UPT, UR5, 0x1, UPT ;  /* 0x000000010500788c */ /* 0x010fe4000bf66270 */
[----:B------:R-:W-:Y:S02]  /*3100*/  ULEA.HI UR8, UR8, UR4, URZ, 0x8 ;  /* 0x0000000408087291 */ /* 0x000fe4000f8f40ff */
[----:B------:R-:W-:Y:S02]  /*3110*/  UIADD3 UR4, UPT, UPT, UR9, 0x1aa00, URZ ;  /* 0x0001aa0009047890 */ /* 0x000fe4000fffe0ff */
[----:B------:R-:W-:Y:S02]  /*3120*/  USHF.R.S32.HI UR8, URZ, 0x8, UR8 ;  /* 0x00000008ff087899 */ /* 0x000fe40008011408 */
[----:B------:R-:W-:-:S02]  /*3130*/  USHF.R.U32.HI UR4, URZ, 0x4, UR4 ;  /* 0x00000004ff047899 */ /* 0x000fc40008011604 */
[----:B------:R-:W-:Y:S02]  /*3140*/  UISETP.LT.AND UP0, UPT, UR8, 0x1, UPT ;  /* 0x000000010800788c */ /* 0x000fe4000bf01270 */
[----:B------:R-:W-:Y:S02]  /*3150*/  ULOP3.LUT UR4, UR4, 0x3fff, URZ, 0xc0, !UPT ;  /* 0x00003fff04047892 */ /* 0x000fe4000f8ec0ff */
[----:B------:R-:W-:Y:S02]  /*3160*/  USEL UR16, UR8, 0x1, !UP0 ;  /* 0x0000000108107887 */ /* 0x000fe4000c000000 */
[----:B------:R-:W-:Y:S02]  /*3170*/  ULOP3.LUT UR4, UR4, 0x10000, URZ, 0xfc, !UPT ;  /* 0x0001000004047892 */ /* 0x000fe4000f8efcff */
[----:B------:R-:W-:Y:S01]  /*3180*/  UIADD3 UR16, UPT, UPT, -UR16, URZ, URZ ;  /* 0x000000ff10107290 */ /* 0x000fe2000fffe1ff */
[----:B------:R-:W-:Y:S01]  /*3190*/  UMOV UR34, 0x0 ;  /* 0x0000000000227882 */ /* 0x000fe20000000000 */
[----:B------:R-:W-:Y:S01]  /*31a0*/  UMOV UR35, 0x41404a0 ;  /* 0x041404a000237882 */ /* 0x000fe20000000000 */
[----:B-1----:R-:W-:Y:S01]  /*31b0*/  R2UR UR13, R0 ;  /* 0x00000000000d72ca */ /* 0x002fe200000e0000 */
[----:B------:R-:W-:Y:S01]  /*31c0*/  UMOV UR32, 0x0 ;  /* 0x0000000000207882 */ /* 0x000fe20000000000 */
[----:B------:R-:W-:-:S13]  /*31d0*/  UMOV UR33, 0x41404a0 ;  /* 0x041404a000217882 */ /* 0x000fda0000000000 */
.L_x_61:
[----:B------:R-:W-:Y:S02]  /*31e0*/  LEA R0, R10, UR9, 0x3 ;  /* 0x000000090a007c11 */ /* 0x000fe4000f8e18ff */
[----:B------:R-:W-:Y:S02]  /*31f0*/  SHF.L.U32 R5, R9, 0x1f, RZ ;  /* 0x0000001f09057819 */ /* 0x000fe400000006ff */
[----:B------:R-:W-:Y:S01]  /*3200*/  PLOP3.LUT P0, PT, PT, PT, UP3, 0x80, 0x8 ;  /* 0x000000000008781c */ /* 0x000fe20003f0f038 */
[----:B------:R-:W-:Y:S01]  /*3210*/  VIADD R3, R0, 0x90 ;  /* 0x0000009000037836 */ /* 0x000fe20000000000 */
[----:B-1----:R-:W1:Y:S02]  /*3220*/  SYNCS.PHASECHK.TRANS64.TRYWAIT P1, [R0+URZ+0x80], R5 ;  /* 0x00008005000075a7 */ /* 0x002e6400080211ff */
[----:B-1--4-:R-:W-:Y:S09]  /*3230*/  @!P1 BRA `(.L_x_55) ;  /* 0x00000040004c9947 */ /* 0x012ff20003800000 */
.L_x_115:
[----:B------:R-:W-:Y:S01]  /*3240*/  LEA R4, R10, UR9, 0x4 ;  /* 0x000000090a047c11 */ /* 0x000fe2000f8e20ff */
[----:B------:R-:W-:Y:S01]  /*3250*/  @UP3 ULEA UR5, UR11, UR9, 0x3 ;  /* 0x000000090b053291 */ /* 0x000fe2000f8e18ff */
[----:B------:R-:W-:Y:S01]  /*3260*/  PLOP3.LUT P2, PT, PT, PT, PT, 0x80, 0x8 ;  /* 0x000000000008781c */ /* 0x000fe20003f4f070 */
[----:B------:R-:W-:Y:S01]  /*3270*/  ULEA UR14, UR12, UR9, 0x3 ;  /* 0x000000090c0e7291 */ /* 0x000fe2000f8e18ff */
[----:B------:R-:W-:Y:S01]  /*3280*/  PRMT R3, RZ, 0x654, R3 ;  /* 0x00000654ff037816 */ /* 0x000fe20000000003 */
[----:B------:R-:W-:Y:S01]  /*3290*/  ULEA.HI UR15, UR12, UR12, URZ, 0x1 ;  /* 0x0000000c0c0f7291 */ /* 0x000fe2000f8f08ff */
[----:B-1----:R-:W1:Y:S01]  /*32a0*/  LDS.128 R4, [R4+0x110] ;  /* 0x0001100004047984 */ /* 0x002e620000000c00 */
[----:B------:R-:W-:Y:S02]  /*32b0*/  @P0 SHF.L.U32 R2, R8, 0x1f, RZ ;  /* 0x0000001f08020819 */ /* 0x000fe400000006ff */
[----:B------:R-:W-:Y:S01]  /*32c0*/  SHF.L.U32 R0, R11, 0x1f, RZ ;  /* 0x0000001f0b007819 */ /* 0x000fe200000006ff */
[----:B------:R-:W-:Y:S01]  /*32d0*/  @!PT LDS RZ, [RZ] ;  /* 0x00000000fffff984 */ /* 0x000fe20000000800 */
[----:B------:R-:W-:Y:S01]  /*32e0*/  @!PT LDS RZ, [RZ] ;  /* 0x00000000fffff984 */ /* 0x000fe20000000800 */
[----:B------:R-:W-:Y:S01]  /*32f0*/  @!PT LDS RZ, [RZ] ;  /* 0x00000000fffff984 */ /* 0x000fe20000000800 */
[----:B------:R-:W-:Y:S01]  /*3300*/  @!PT LDS RZ, [RZ] ;  /* 0x00000000fffff984 */ /* 0x000fe20000000800 */
[----:B------:R2:W-:Y:S06]  /*3310*/  MEMBAR.ALL.CTA ;  /* 0x0000000000007992 */ /* 0x0005ec0000008000 */
[----:B--2---:R-:W2:Y:S02]  /*3320*/  FENCE.VIEW.ASYNC.S ;  /* 0x00000000000073c6 */ /* 0x004ea40000000000 */
[----:B--2---:R2:W-:Y:S01]  /*3330*/  SYNCS.ARRIVE.TRANS64.RED.A1T0 RZ, [R3+URZ], RZ ;  /* 0x000000ff03ff79a7 */ /* 0x0045e200081004ff */
[----:B------:R2:W4:Y:S01]  /*3340*/  @P0 SYNCS.PHASECHK.TRANS64.TRYWAIT P2, [UR5], R2 ;  /* 0x00000002ff0005a7 */ /* 0x0005220008041105 */
[----:B------:R-:W-:-:S02]  /*3350*/  ULOP3.LUT UR5, UR15, 0xffe, URZ, 0xc0, !UPT ;  /* 0x00000ffe0f057892 */ /* 0x000fc4000f8ec0ff */
[----:B------:R-:W-:Y:S01]  /*3360*/  USHF.R.U32.HI UR15, URZ, 0x1, UR15 ;  /* 0x00000001ff0f7899 */ /* 0x000fe2000801160f */
[----:B-1----:R-:W-:Y:S01]  /*3370*/  LOP3.LUT P1, RZ, R6, 0x1, RZ, 0xc0, !PT ;  /* 0x0000000106ff7812 */ /* 0x002fe2000782c0ff */
[----:B------:R-:W-:Y:S02]  /*3380*/  UIADD3 UR5, UPT, UPT, -UR5, UR12, URZ ;  /* 0x0000000c05057290 */ /* 0x000fe4000fffe1ff */
[----:B------:R-:W-:-:S04]  /*3390*/  UIMAD UR15, UR15, 0x50, UR13 ;  /* 0x000000500f0f78a4 */ /* 0x000fc8000f8e020d */
[----:B------:R-:W-:Y:S01]  /*33a0*/  ULEA UR15, UR5, UR15, 0x14 ;  /* 0x0000000f050f7291 */ /* 0x000fe2000f8ea0ff */
[----:B------:R-:W1:Y:S02]  /*33b0*/  SYNCS.PHASECHK.TRANS64.TRYWAIT P0, [UR14+0xc0], R0 ;  /* 0x0000c000ff0075a7 */ /* 0x000e64000800110e */
[----:B-12-4-:R-:W-:Y:S09]  /*33c0*/  @!P0 BRA `(.L_x_56) ;  /* 0x0000003c00fc8947 */ /* 0x016ff20003800000 */
.L_x_117:
[----:B------:R-:W-:Y:S01]  /*33d0*/  IADD3 R10, PT, PT, R10, 0x1, RZ ;  /* 0x000000010a0a7810 */ /* 0x000fe20007ffe0ff */
[----:B------:R-:W-:Y:S06]  /*33e0*/  BRA.U !UP3, `(.L_x_57) ;  /* 0x000000050b107547 */ /* 0x000fec000b800000 */
[----:B------:R-:W-:Y:S01]  /*33f0*/  UPLOP3.LUT UP4, UPT, UPT, UPT, UPT, 0x40, 0x4 ;  /* 0x000000000004789c */ /* 0x000fe20003f8e870 */
[----:B------:R-:W-:Y:S01]  /*3400*/  UMOV UR18, UR16 ;  /* 0x0000001000127c82 */ /* 0x000fe20008000000 */
[----:B------:R-:W-:Y:S01]  /*3410*/  UMOV UR17, UR8 ;  /* 0x0000000800117c82 */ /* 0x000fe20008000000 */
[----:B------:R-:W-:-:S08]  /*3420*/  UMOV UR5, UR11 ;  /* 0x0000000b00057c82 */ /* 0x000fd00008000000 */
.L_x_60:
[----:B------:R-:W-:Y:S02]  /*3430*/  UIADD3 UR18, UPT, UPT, UR18, 0x1, URZ ;  /* 0x0000000112127890 */ /* 0x000fe4000fffe0ff */
[----:B--2---:R-:W-:Y:S02]  /*3440*/  ULEA UR19, UR5, UR9, 0x3 ;  /* 0x0000000905137291 */ /* 0x004fe4000f8e18ff */
[----:B------:R-:W-:Y:S01]  /*3450*/  UISETP.NE.AND UP0, UPT, UR18, URZ, UPT ;  /* 0x000000ff1200728c */ /* 0x000fe2000bf05270 */
[----:B----4-:R-:W-:Y:S10]  /*3460*/  @P2 BRA `(.L_x_58) ;  /* 0x00000000000c2947 */ /* 0x010ff40003800000 */
[----:B-1----:R-:W-:Y:S04]  /*3470*/  SHF.L.U32 R3, R8, 0x1f, RZ ;  /* 0x0000001f08037819 */ /* 0x002fe800000006ff */
[----:B------:R-:W1:Y:S02]  /*3480*/  SYNCS.PHASECHK.TRANS64.TRYWAIT P0, [UR19], R3 ;  /* 0x00000003ff0075a7 */ /* 0x000e640008001113 */
[----:B-1----:R-:W-:Y:S05]  /*3490*/  @!P0 BRA `(.L_x_59) ;  /* 0x0000003c00e08947 */ /* 0x002fea0003800000 */
.L_x_58:
[----:B------:R-:W-:Y:S01]  /*34a0*/  UISETP.NE.AND UP1, UPT, UR17, 0x1, UPT ;  /* 0x000000011100788c */ /* 0x000fe2000bf25270 */
[----:B------:R-:W-:Y:S01]  /*34b0*/  PLOP3.LUT P2, PT, PT, PT, PT, 0x80, 0x8 ;  /* 0x000000000008781c */ /* 0x000fe20003f4f070 */
[----:B------:R-:W-:Y:S02]  /*34c0*/  UIADD3 UR11, UPT, UPT, UR5, 0x1, URZ ;  /* 0x00000001050b7890 */ /* 0x000fe4000fffe0ff */
[----:B------:R-:W-:Y:S02]  /*34d0*/  UIMAD UR6, UR5, 0x500, UR4 ;  /* 0x00000500050678a4 */ /* 0x000fe4000f8e0204 */
[----:B------:R-:W-:Y:S01]  /*34e0*/  UISETP.NE.AND UP2, UPT, UR11, 0x6, UPT ;  /* 0x000000060b00788c */ /* 0x000fe2000bf45270 */
[----:B------:R-:W-:Y:S01]  /*34f0*/  PLOP3.LUT P0, PT, PT, PT, UP1, 0x80, 0x8 ;  /* 0x000000000008781c */ /* 0x000fe20003f0f018 */
[----:B------:R-:W-:Y:S02]  /*3500*/  ULEA UR64, UR5, UR10, 0xa ;  /* 0x0000000a05407291 */ /* 0x000fe4000f8e50ff */
[----:B------:R-:W-:Y:S02]  /*3510*/  USEL UR37, URZ, 0x1, UP2 ;  /* 0x00000001ff257887 */ /* 0x000fe40009000000 */
[----:B------:R-:W-:Y:S02]  /*3520*/  USEL UR11, UR11, URZ, UP2 ;  /* 0x000000ff0b0b7287 */ /* 0x000fe40009000000 */
[----:B------:R-:W-:Y:S02]  /*3530*/  UIADD3 UR62, UPT, UPT, UR6, 0x2, URZ ;  /* 0x00000002063e7890 */ /* 0x000fe4000fffe0ff */
[----:B------:R-:W-:Y:S01]  /*3540*/  @UP1 ULEA UR36, UR11, UR9, 0x3 ;  /* 0x000000090b241291 */ /* 0x000fe2000f8e18ff */
[----:B------:R-:W-:Y:S01]  /*3550*/  LOP3.LUT R8, R8, UR37, RZ, 0x3c, !PT ;  /* 0x0000002508087c12 */ /* 0x000fe2000f8e3cff */
[----:B------:R-:W-:Y:S02]  /*3560*/  UIADD3 UR60, UPT, UPT, UR64, 0x2, URZ ;  /* 0x00000002403c7890 */ /* 0x000fe4000fffe0ff */
[----:B------:R-:W-:Y:S01]  /*3570*/  UIADD3 UR58, UPT, UPT, UR6, 0x4, URZ ;  /* 0x00000004063a7890 */ /* 0x000fe2000fffe0ff */
[----:B-1----:R-:W-:Y:S01]  /*3580*/  @P0 SHF.L.U32 R0, R8, 0x1f, RZ ;  /* 0x0000001f08000819 */ /* 0x002fe200000006ff */
[----:B------:R-:W-:Y:S02]  /*3590*/  UIADD3 UR56, UPT, UPT, UR64, 0x4, URZ ;  /* 0x0000000440387890 */ /* 0x000fe4000fffe0ff */
[----:B------:R-:W-:Y:S01]  /*35a0*/  UIADD3 UR54, UPT, UPT, UR6, 0x6, URZ ;  /* 0x0000000606367890 */ /* 0x000fe2000fffe0ff */
[----:B------:R2:W4:Y:S01]  /*35b0*/  @P0 SYNCS.PHASECHK.TRANS64.TRYWAIT P2, [UR36], R0 ;  /* 0x00000000ff0005a7 */ /* 0x0005220008041124 */
[----:B------:R-:W-:Y:S02]  /*35c0*/  UIADD3 UR52, UPT, UPT, UR64, 0x6, URZ ;  /* 0x0000000640347890 */ /* 0x000fe4000fffe0ff */
        /* <DEDUP_REMOVED lines=9> */
[----:B------:R-:W-:Y:S01]  /*3660*/  UIADD3 UR17, UPT, UPT, UR17, -0x1, URZ ;  /* 0xffffffff11117890 */ /* 0x000fe2000fffe0ff */
[----:B------:R-:W-:Y:S01]  /*3670*/  UMOV UR7, 0x40004040 ;  /* 0x4000404000077882 */ /* 0x000fe20000000000 */
[----:B------:R-:W-:Y:S01]  /*3680*/  UMOV UR65, 0x40004040 ;  /* 0x4000404000417882 */ /* 0x000fe20000000000 */
[----:B------:R-:W-:Y:S01]  /*3690*/  UMOV UR63, 0x40004040 ;  /* 0x40004040003f7882 */ /* 0x000fe20000000000 */
[----:B------:R2:W-:Y:S01]  /*36a0*/  UTCIMMA gdesc[UR64], gdesc[UR6], tmem[UR15], tmem[UR30], idesc[UR31], UP4 ;  /* 0x00ff1e06400075ea */ /* 0x0005e2000a00010f */
[----:B------:R-:W-:Y:S01]  /*36b0*/  UPLOP3.LUT UP4, UPT, UPT, UPT, UPT, 0x80, 0x8 ;  /* 0x000000000008789c */ /* 0x000fe20003f8f070 */
[----:B------:R-:W-:Y:S01]  /*36c0*/  UMOV UR61, 0x40004040 ;  /* 0x40004040003d7882 */ /* 0x000fe20000000000 */
[----:B------:R-:W-:Y:S01]  /*36d0*/  UMOV UR59, 0x40004040 ;  /* 0x40004040003b7882 */ /* 0x000fe20000000000 */
[----:B------:R2:W-:Y:S01]  /*36e0*/  UTCIMMA gdesc[UR60], gdesc[UR62], tmem[UR15], tmem[UR28], idesc[UR29], UPT ;  /* 0x00ff1c3e3c0075ea */ /* 0x0005e2000b80010f */
        /* <DEDUP_REMOVED lines=14> */
[----:B------:R-:W-:Y:S01]  /*37d0*/  UMOV UR37, 0x40004040 ;  /* 0x4000404000257882 */ /* 0x000fe20000000000 */
[----:B------:R2:W-:Y:S01]  /*37e0*/  UTCIMMA gdesc[UR40], gdesc[UR42], tmem[UR15], tmem[UR34], idesc[UR35], UPT ;  /* 0x00ff222a280075ea */ /* 0x0005e2000b80010f */
[----:B------:R2:W-:Y:S01]  /*37f0*/  UTCIMMA gdesc[UR36], gdesc[UR38], tmem[UR15], tmem[UR32], idesc[UR33], UPT ;  /* 0x00ff2026240075ea */ /* 0x0005e2000b80010f */
[----:B------:R2:W-:Y:S01]  /*3800*/  UTCBAR [UR19], URZ ;  /* 0x000000ff130073e9 */ /* 0x0005e200080000ff */
[----:B------:R-:W-:Y:S01]  /*3810*/  UMOV UR5, UR11 ;  /* 0x0000000b00057c82 */ /* 0x000fe20008000000 */
[----:B------:R-:W-:Y:S05]  /*3820*/  BRA.U UP0, `(.L_x_60) ;  /* 0xfffffffd00007547 */ /* 0x000fea000b83ffff */
.L_x_57:
[----:B------:R-:W-:Y:S01]  /*3830*/  UIADD3 UR12, UPT, UPT, UR12, 0x1, URZ ;  /* 0x000000010c0c7890 */ /* 0x000fe2000fffe0ff */
[C---:B------:R-:W-:Y:S01]  /*3840*/  ISETP.NE.AND P0, PT, R10.reuse, 0x2, PT ;  /* 0x000000020a00780c */ /* 0x040fe20003f05270 */
[----:B------:R-:W-:Y:S02]  /*3850*/  UIADD3 UR14, UPT, UPT, UR14, 0xa0, URZ ;  /* 0x000000a00e0e7890 */ /* 0x000fe4000fffe0ff */
[----:B------:R-:W-:Y:S01]  /*3860*/  UISETP.NE.AND UP0, UPT, UR12, 0x4, UPT ;  /* 0x000000040c00788c */ /* 0x000fe2000bf05270 */
[----:B-12---:R-:W-:Y:S02]  /*3870*/  SEL R0, RZ, 0x1, P0 ;  /* 0x00000001ff007807 */ /* 0x006fe40000000000 */
[----:B------:R-:W-:Y:S01]  /*3880*/  SEL R10, R10, RZ, P0 ;  /* 0x000000ff0a0a7207 */ /* 0x000fe20000000000 */
[----:B------:R-:W-:Y:S01]  /*3890*/  USEL UR5, URZ, 0x1, UP0 ;  /* 0x00000001ff057887 */ /* 0x000fe20008000000 */
[----:B------:R-:W-:Y:S01]  /*38a0*/  LOP3.LUT R9, R9, R0, RZ, 0x3c, !PT ;  /* 0x0000000009097212 */ /* 0x000fe200078e3cff */
[----:B------:R-:W-:Y:S01]  /*38b0*/  USEL UR12, UR12, URZ, UP0 ;  /* 0x000000ff0c0c7287 */ /* 0x000fe20008000000 */
[----:B------:R1:W-:Y:S03]  /*38c0*/  UTCBAR [UR14], URZ ;  /* 0x000000ff0e0073e9 */ /* 0x0003e600080000ff */
[----:B------:R-:W-:Y:S01]  /*38d0*/  LOP3.LUT R11, R11, UR5, RZ, 0x3c, !PT ;  /* 0x000000050b0b7c12 */ /* 0x000fe2000f8e3cff */
[----:B------:R-:W-:Y:S07]  /*38e0*/  @P1 BRA `(.L_x_61) ;  /* 0xfffffff8003c1947 */ /* 0x000fee000383ffff */
[----:B------:R-:W2:Y:S01]  /*38f0*/  S2UR UR4, SR_CgaCtaId ;  /* 0x00000000000479c3 */ /* 0x000ea20000008800 */
[----:B------:R-:W-:Y:S01]  /*3900*/  ELECT P0, URZ, PT ;  /* 0x0000000000ff782f */ /* 0x000fe20003800000 */
[----:B------:R-:W-:Y:S01]  /*3910*/  IMAD.MOV.U32 R0, RZ, RZ, 0x1 ;  /* 0x00000001ff007424 */ /* 0x000fe200078e00ff */
[----:B------:R-:W-:Y:S01]  /*3920*/  UIADD3 UR9, UPT, UPT, UR9, 0xc0, URZ ;  /* 0x000000c009097890 */ /* 0x000fe2000fffe0ff */
[----:B------:R-:W-:Y:S01]  /*3930*/  SHF.L.U32 R3, R11, 0x1f, RZ ;  /* 0x0000001f0b037819 */ /* 0x000fe200000006ff */
[----:B------:R-:W-:-:S03]  /*3940*/  UMOV UR5, 0x40 ;  /* 0x0000004000057882 */ /* 0x000fc60000000000 */
[----:B------:R-:W-:Y:S01]  /*3950*/  UVIRTCOUNT.DEALLOC.SMPOOL 0x80 ;  /* 0x000000800000784c */ /* 0x000fe20000000000 */
[----:B--2---:R-:W-:Y:S02]  /*3960*/  ULEA UR4, UR4, UR5, 0x18 ;  /* 0x0000000504047291 */ /* 0x004fe4000f8ec0ff */
[----:B------:R-:W-:-:S07]  /*3970*/  ULEA UR5, UR12, UR9, 0x3 ;  /* 0x000000090c057291 */ /* 0x000fce000f8e18ff */
[----:B------:R2:W-:Y:S02]  /*3980*/  @P0 STS.U8 [UR4+0x1c], R0 ;  /* 0x00001c00ff000988 */ /* 0x0005e40008000004 */
[----:B------:R-:W3:Y:S02]  /*3990*/  SYNCS.PHASECHK.TRANS64.TRYWAIT P0, [UR5], R3 ;  /* 0x00000003ff0075a7 */ /* 0x000ee40008001105 */
[----:B--23--:R-:W-:Y:S05]  /*39a0*/  @!P0 BRA `(.L_x_62) ;  /* 0x0000003800b48947 */ /* 0x00cfea0003800000 */
.L_x_120:
[----:B------:R-:W-:-:S04]  /*39b0*/  UIADD3 UR6, UPT, UPT, UR12, 0x1, URZ ;  /* 0x000000010c067890 */ /* 0x000fc8000fffe0ff */
[----:B------:R-:W-:-:S04]  /*39c0*/  UISETP.NE.AND UP0, UPT, UR6, 0x4, UPT ;  /* 0x000000040600788c */ /* 0x000fc8000bf05270 */
[----:B------:R-:W-:Y:S02]  /*39d0*/  USEL UR7, URZ, 0x1, UP0 ;  /* 0x00000001ff077887 */ /* 0x000fe40008000000 */
[----:B------:R-:W-:-:S04]  /*39e0*/  USEL UR6, UR6, URZ, UP0 ;  /* 0x000000ff06067287 */ /* 0x000fc80008000000 */
[----:B------:R-:W-:Y:S01]  /*39f0*/  ULEA UR5, UR6, UR9, 0x3 ;  /* 0x0000000906057291 */ /* 0x000fe2000f8e18ff */
[----:B------:R-:W-:-:S04]  /*3a00*/  LOP3.LUT R2, R11, UR7, RZ, 0x3c, !PT ;  /* 0x000000070b027c12 */ /* 0x000fc8000f8e3cff */
[----:B--2---:R-:W-:-:S04]  /*3a10*/  SHF.L.U32 R3, R2, 0x1f, RZ ;  /* 0x0000001f02037819 */ /* 0x004fc800000006ff */
[----:B------:R-:W2:Y:S02]  /*3a20*/  SYNCS.PHASECHK.TRANS64.TRYWAIT P0, [UR5], R3 ;  /* 0x00000003ff0075a7 */ /* 0x000ea40008001105 */
[----:B--2---:R-:W-:Y:S05]  /*3a30*/  @!P0 BRA `(.L_x_63) ;  /* 0x0000003800a88947 */ /* 0x004fea0003800000 */
.L_x_122:
        /* <DEDUP_REMOVED lines=9> */
.L_x_124:
[----:B------:R-:W-:-:S04]  /*3ad0*/  UIADD3 UR6, UPT, UPT, UR6, 0x1, URZ ;  /* 0x0000000106067890 */ /* 0x000fc8000fffe0ff */
[----:B------:R-:W-:-:S04]  /*3ae0*/  UISETP.NE.AND UP0, UPT, UR6, 0x4, UPT ;  /* 0x000000040600788c */ /* 0x000fc8000bf05270 */
[----:B------:R-:W-:Y:S02]  /*3af0*/  USEL UR5, URZ, 0x1, UP0 ;  /* 0x00000001ff057887 */ /* 0x000fe40008000000 */
[----:B------:R-:W-:-:S04]  /*3b00*/  USEL UR6, UR6, URZ, UP0 ;  /* 0x000000ff06067287 */ /* 0x000fc80008000000 */
[----:B------:R-:W-:Y:S01]  /*3b10*/  ULEA UR6, UR6, UR9, 0x3 ;  /* 0x0000000906067291 */ /* 0x000fe2000f8e18ff */
[----:B--2---:R-:W-:-:S04]  /*3b20*/  LOP3.LUT R3, R2, UR5, RZ, 0x3c, !PT ;  /* 0x0000000502037c12 */ /* 0x004fc8000f8e3cff */
[----:B------:R-:W-:-:S04]  /*3b30*/  SHF.L.U32 R3, R3, 0x1f, RZ ;  /* 0x0000001f03037819 */ /* 0x000fc800000006ff */
[----:B------:R-:W2:Y:S02]  /*3b40*/  SYNCS.PHASECHK.TRANS64.TRYWAIT P0, [UR6], R3 ;  /* 0x00000003ff0075a7 */ /* 0x000ea40008001106 */
[----:B--2---:R-:W-:Y:S05]  /*3b50*/  @!P0 BRA `(.L_x_65) ;  /* 0x0000003800908947 */ /* 0x004fea0003800000 */
.L_x_126:
[----:B------:R-:W-:Y:S01]  /*3b60*/  NOP ;  /* 0x0000000000007918 */ /* 0x000fe20000000000 */
[----:B--2---:R-:W2:Y:S01]  /*3b70*/  LDS R0, [UR4+0x14] ;  /* 0x00001404ff007984 */ /* 0x004ea20008000800 */
[----:B------:R-:W-:Y:S01]  /*3b80*/  ULOP3.LUT UR6, UR13, 0xffff, URZ, 0xc0, !UPT ;  /* 0x0000ffff0d067892 */ /* 0x000fe2000f8ec0ff */
[----:B------:R-:W-:Y:S01]  /*3b90*/  UMOV UR8, 0xffff ;  /* 0x0000ffff00087882 */ /* 0x000fe20000000000 */
[----:B------:R-:W-:Y:S02]  /*3ba0*/  UMOV UR5, 0x1 ;  /* 0x0000000100057882 */ /* 0x000fe40000000000 */
[----:B------:R-:W-:-:S04]  /*3bb0*/  USHF.R.U32.HI UR6, URZ, 0x5, UR6 ;  /* 0x00000005ff067899 */ /* 0x000fc80008011606 */
[----:B------:R-:W-:Y:S02]  /*3bc0*/  USHF.L.U32 UR8, UR8, UR6, URZ ;  /* 0x0000000608087299 */ /* 0x000fe400080006ff */
[----:B------:R-:W-:-:S04]  /*3bd0*/  USHF.L.U32 UR5, UR5, UR6, URZ ;  /* 0x0000000605057299 */ /* 0x000fc800080006ff */
[----:B--2---:R-:W-:-:S04]  /*3be0*/  LOP3.LUT R0, R0, UR8, RZ, 0xc0, !PT ;  /* 0x0000000800007c12 */ /* 0x004fc8000f8ec0ff */
[----:B------:R-:W-:-:S13]  /*3bf0*/  ISETP.NE.AND P0, PT, R0, UR8, PT ;  /* 0x0000000800007c0c */ /* 0x000fda000bf05270 */
[----:B------:R-:W-:Y:S05]  /*3c00*/  @P0 BRA `(.L_x_66) ;  /* 0x0000000000580947 */ /* 0x000fea0003800000 */
[----:B------:R-:W2:Y:S02]  /*3c10*/  LDS R0, [UR4+0x18] ;  /* 0x00001804ff007984 */ /* 0x000ea40008000800 */
[----:B--2---:R-:W-:-:S04]  /*3c20*/  LOP3.LUT R0, R0, UR5, RZ, 0xc0, !PT ;  /* 0x0000000500007c12 */ /* 0x004fc8000f8ec0ff */
[----:B------:R-:W-:-:S13]  /*3c30*/  ISETP.NE.AND P0, PT, R0, UR5, PT ;  /* 0x0000000500007c0c */ /* 0x000fda000bf05270 */
[----:B------:R-:W-:Y:S05]  /*3c40*/  @P0 BRA `(.L_x_67) ;  /* 0x00000000003c0947 */ /* 0x000fea0003800000 */
[----:B------:R-:W2:Y:S01]  /*3c50*/  S2R R2, SR_LANEID ;  /* 0x0000000000027919 */ /* 0x000ea20000000000 */
[----:B------:R-:W-:Y:S01]  /*3c60*/  ULOP3.LUT UR8, URZ, UR8, URZ, 0x33, !UPT ;  /* 0x00000008ff087292 */ /* 0x000fe2000f8e33ff */
[----:B------:R-:W-:Y:S01]  /*3c70*/  LOP3.LUT R4, RZ, UR5, RZ, 0x33, !PT ;  /* 0x00000005ff047c12 */ /* 0x000fe2000f8e33ff */
[----:B------:R-:W-:Y:S02]  /*3c80*/  VOTEU.ANY UR7, UPT, PT ;  /* 0x0000000000077886 */ /* 0x000fe400038e0100 */
[----:B------:R-:W-:Y:S01]  /*3c90*/  UFLO.U32 UR7, UR7 ;  /* 0x00000007000772bd */ /* 0x000fe200080e0000 */
[----:B------:R-:W3:Y:S01]  /*3ca0*/  REDUX UR5, R4 ;  /* 0x00000000040573c4 */ /* 0x000ee20000000000 */
[----:B------:R-:W-:-:S06]  /*3cb0*/  IMAD.U32 R0, RZ, RZ, UR8 ;  /* 0x00000008ff007e24 */ /* 0x000fcc000f8e00ff */
[----:B------:R1:W-:Y:S01]  /*3cc0*/  UTCATOMSWS.AND URZ, UR8 ;  /* 0x0000000800ff79e3 */ /* 0x0003e20008000000 */
[----:B------:R-:W4:Y:S01]  /*3cd0*/  REDUX UR6, R0 ;  /* 0x00000000000673c4 */ /* 0x000f220000000000 */
[----:B--2---:R-:W-:Y:S01]  /*3ce0*/  ISETP.EQ.U32.AND P0, PT, R2, UR7, PT ;  /* 0x0000000702007c0c */ /* 0x004fe2000bf02070 */
[----:B---3--:R-:W-:Y:S01]  /*3cf0*/  IMAD.U32 R2, RZ, RZ, UR5 ;  /* 0x00000005ff027e24 */ /* 0x008fe2000f8e00ff */
[----:B----4-:R-:W-:-:S11]  /*3d00*/  MOV R3, UR6 ;  /* 0x0000000600037c02 */ /* 0x010fd60008000f00 */
[----:B------:R1:W-:Y:S04]  /*3d10*/  @P0 ATOMS.AND RZ, [UR4+0x14], R3 ;  /* 0x00001403ffff098c */ /* 0x0003e8000a800004 */
[----:B------:R1:W-:Y:S01]  /*3d20*/  @P0 ATOMS.AND RZ, [UR4+0x18], R2 ;  /* 0x00001802ffff098c */ /* 0x0003e2000a800004 */
[----:B------:R-:W-:Y:S05]  /*3d30*/  BRA `(.L_x_68) ;  /* 0x0000000000147947 */ /* 0x000fea0003800000 */
.L_x_67:
[----:B------:R-:W-:Y:S02]  /*3d40*/  MOV R2, 0x3d60 ;  /* 0x00003d6000027802 */ /* 0x000fe40000000f00 */
[----:B-1--45:R-:W-:Y:S05]  /*3d50*/  CALL.REL.NOINC `($__internal_0_$__cuda_sm10x_tcgen05_guardrail_trap_col_being_dealloced_not_returned_by_alloc) ;  /* 0x0000003800b07944 */ /* 0x032fea0003c00000 */
[----:B------:R-:W-:Y:S05]  /*3d60*/  BRA `(.L_x_68) ;  /* 0x0000000000087947 */ /* 0x000fea0003800000 */
.L_x_66:
[----:B------:R-:W-:Y:S02]  /*3d70*/  MOV R2, 0x3d90 ;  /* 0x00003d9000027802 */ /* 0x000fe40000000f00 */
[----:B-1--45:R-:W-:Y:S05]  /*3d80*/  CALL.REL.NOINC `($__internal_2_$__cuda_sm10x_tcgen05_guardrail_trap_unallocated_columns_being_dealloced) ;  /* 0x0000003800bc7944 */ /* 0x032fea0003c00000 */
.L_x_68:
[----:B------:R-:W-:Y:S01]  /*3d90*/  NOP ;  /* 0x0000000000007918 */ /* 0x000fe20000000000 */
[----:B-1----:R-:W-:Y:S05]  /*3da0*/  EXIT ;  /* 0x000000000000794d */ /* 0x002fea0003800000 */
.L_x_50:
[----:B------:R-:W-:-:S09]  /*3db0*/  UISETP.NE.OR UP2, UPT, UR8, 0x3, !UP2 ;  /* 0x000000030800788c */ /* 0x000fd2000d745670 */
[----:B------:R-:W-:Y:S05]  /*3dc0*/  BRA.U UP2, `(.L_x_69) ;  /* 0x0000000d02387547 */ /* 0x000fea000b800000 */
[----:B------:R-:W1:Y:S01]  /*3dd0*/  LDC R0, c[0x0][0xb30] ;  /* 0x0002cc00ff007b82 */ /* 0x000e620000000800 */
[----:B------:R-:W2:Y:S01]  /*3de0*/  LDCU.64 UR8, c[0x0][0x888] ;  /* 0x00011100ff0877ac */ /* 0x000ea20008000a00 */
[----:B------:R-:W-:Y:S02]  /*3df0*/  HFMA2 R29, -RZ, RZ, 0, 0 ;  /* 0x00000000ff1d7431 */ /* 0x000fe400000001ff */
[----:B------:R-:W-:Y:S01]  /*3e00*/  IMAD.MOV.U32 R31, RZ, RZ, 0x1 ;  /* 0x00000001ff1f7424 */ /* 0x000fe200078e00ff */
[----:B------:R-:W-:Y:S01]  /*3e10*/  MOV R21, 0x1400 ;  /* 0x0000140000157802 */ /* 0x000fe20000000f00 */
[----:B------:R-:W4:Y:S01]  /*3e20*/  LDCU.64 UR4, c[0x0][0x890] ;  /* 0x00011200ff0477ac */ /* 0x000f220008000a00 */
[----:B------:R-:W-:Y:S01]  /*3e30*/  IMAD.MOV.U32 R30, RZ, RZ, RZ ;  /* 0x000000ffff1e7224 */ /* 0x000fe200078e00ff */
[----:B------:R-:W3:Y:S01]  /*3e40*/  LDC R19, c[0x0][0x370] ;  /* 0x0000dc00ff137b82 */ /* 0x000ee20000000800 */
[----:B------:R-:W-:Y:S01]  /*3e50*/  UMOV UR7, 0x400 ;  /* 0x0000040000077882 */ /* 0x000fe20000000000 */
[----:B------:R-:W-:-:S02]  /*3e60*/  UPLOP3.LUT UP1, UPT, UPT, UPT, UPT, 0x40, 0x4 ;  /* 0x000000000004789c */ /* 0x000fc40003f2e870 */
[----:B------:R-:W-:-:S04]  /*3e70*/  ULEA UR7, UR37, UR7, 0x18 ;  /* 0x0000000725077291 */ /* 0x000fc8000f8ec0ff */
[----:B------:R-:W3:Y:S01]  /*3e80*/  LDC R2, c[0x0][0xb0c] ;  /* 0x0002c300ff027b82 */ /* 0x000ee20000000800 */
[----:B--2---:R-:W-:Y:S02]  /*3e90*/  UISETP.NE.U32.AND UP5, UPT, UR8, URZ, UPT ;  /* 0x000000ff0800728c */ /* 0x004fe4000bfa5070 */
[----:B------:R-:W-:Y:S02]  /*3ea0*/  UIADD3 UR8, UPT, UPT, UR7, 0x60, URZ ;  /* 0x0000006007087890 */ /* 0x000fe4000fffe0ff */
[----:B----4-:R-:W-:-:S03]  /*3eb0*/  UISETP.NE.U32.AND UP6, UPT, UR4, URZ, UPT ;  /* 0x000000ff0400728c */ /* 0x010fc6000bfc5070 */
[----:B------:R-:W2:Y:S01]  /*3ec0*/  LDC R18, c[0x0][0xb20] ;  /* 0x0002c800ff127b82 */ /* 0x000ea20000000800 */
[----:B-1----:R-:W-:Y:S01]  /*3ed0*/  ISETP.NE.AND P1, PT, R0, 0x1, PT ;  /* 0x000000010000780c */ /* 0x002fe20003f25270 */
[----:B------:R-:W-:Y:S02]  /*3ee0*/  UISETP.NE.AND.EX UP5, UPT, UR9, URZ, UPT, UP5 ;  /* 0x000000ff0900728c */ /* 0x000fe4000bfa5350 */
[----:B------:R-:W-:Y:S02]  /*3ef0*/  UPRMT UR37, UR37, 0x654, UR8 ;  /* 0x0000065425257896 */ /* 0x000fe40008000008 */
[----:B------:R-:W-:Y:S02]  /*3f00*/  UISETP.NE.AND.EX UP6, UPT, UR5, URZ, UPT, UP6 ;  /* 0x000000ff0500728c */ /* 0x000fe4000bfc5360 */
[----:B------:R-:W1:Y:S08]  /*3f10*/  LDC.64 R32, c[0x0][0x348] ;  /* 0x0000d200ff207b82 */ /* 0x000e700000000a00 */
[----:B------:R-:W4:Y:S08]  /*3f20*/  LDC.64 R16, c[0x0][0xb10] ;  /* 0x0002c400ff107b82 */ /* 0x000f300000000a00 */
[----:B------:R-:W1:Y:S08]  /*3f30*/  LDC.64 R6, c[0x0][0xb18] ;  /* 0x0002c600ff067b82 */ /* 0x000e700000000a00 */
[----:B------:R-:W1:Y:S08]  /*3f40*/  LDC.64 R4, c[0x0][0xb28] ;  /* 0x0002ca00ff047b82 */ /* 0x000e700000000a00 */
[----:B--23--:R-:W1:Y:S02]  /*3f50*/  LDC R20, c[0x0][0x374] ;  /* 0x0000dd00ff147b82 */ /* 0x00ce640000000800 */
.L_x_77:
[C---:B------:R-:W-:Y:S02]  /*3f60*/  LEA R0, R30.reuse, UR7, 0x3 ;  /* 0x000000071e007c11 */ /* 0x040fe4000f8e18ff */
[----:B------:R-:W-:Y:S02]  /*3f70*/  SHF.L.U32 R3, R29, 0x1f, RZ ;  /* 0x0000001f1d037819 */ /* 0x000fe400000006ff */
[----:B------:R-:W-:Y:S02]  /*3f80*/  LEA R24, R30, UR7, 0x4 ;  /* 0x000000071e187c11 */ /* 0x000fe4000f8e20ff */
[----:B--2---:R-:W2:Y:S02]  /*3f90*/  SYNCS.PHASECHK.TRANS64.TRYWAIT P0, [R0+URZ+0x80], R3 ;  /* 0x00008003000075a7 */ /* 0x004ea400080011ff */
[----:B--2---:R-:W-:Y:S05]  /*3fa0*/  @!P0 BRA `(.L_x_70) ;  /* 0x0000003400948947 */ /* 0x004fea0003800000 */
.L_x_127:
[----:B------:R-:W-:Y:S01]  /*3fb0*/  ISETP.GE.AND P0, PT, R22, 0x1, PT ;  /* 0x000000011600780c */ /* 0x000fe20003f06270 */
[----:B------:R-:W3:Y:S01]  /*3fc0*/  LDS.128 R24, [R24+0x110] ;  /* 0x0001100018187984 */ /* 0x000ee20000000c00 */
[----:B------:R-:W-:Y:S01]  /*3fd0*/  ISETP.NE.U32.AND P4, PT, RZ, UR4, PT ;  /* 0x00000004ff007c0c */ /* 0x000fe2000bf85070 */
[----:B--2---:R-:W-:Y:S01]  /*3fe0*/  VIADD R0, R0, 0x90 ;  /* 0x0000009000007836 */ /* 0x004fe20000000000 */
[----:B------:R-:W-:Y:S02]  /*3ff0*/  SHF.L.U32 R23, R31, 0x1f, RZ ;  /* 0x0000001f1f177819 */ /* 0x000fe400000006ff */
[----:B------:R-:W-:Y:S02]  /*4000*/  ISETP.NE.AND.EX P4, PT, RZ, UR5, PT, P4 ;  /* 0x00000005ff007c0c */ /* 0x000fe4000bf85340 */
[----:B------:R-:W-:Y:S01]  /*4010*/  PRMT R0, RZ, 0x654, R0 ;  /* 0x00000654ff007816 */ /* 0x000fe20000000000 */
[----:B------:R-:W-:Y:S01]  /*4020*/  @!PT LDS RZ, [RZ] ;  /* 0x00000000fffff984 */ /* 0x000fe20000000800 */
[----:B------:R-:W-:Y:S01]  /*4030*/  @!PT LDS RZ, [RZ] ;  /* 0x00000000fffff984 */ /* 0x000fe20000000800 */
[----:B------:R-:W-:Y:S01]  /*4040*/  @!PT LDS RZ, [RZ] ;  /* 0x00000000fffff984 */ /* 0x000fe20000000800 */
[----:B------:R-:W-:Y:S01]  /*4050*/  @!PT LDS RZ, [RZ] ;  /* 0x00000000fffff984 */ /* 0x000fe20000000800 */
[----:B------:R2:W-:Y:S06]  /*4060*/  MEMBAR.ALL.CTA ;  /* 0x0000000000007992 */ /* 0x0005ec0000008000 */
[----:B--2---:R-:W2:Y:S02]  /*4070*/  FENCE.VIEW.ASYNC.S ;  /* 0x00000000000073c6 */ /* 0x004ea40000000000 */
[----:B--2---:R2:W-:Y:S01]  /*4080*/  SYNCS.ARRIVE.TRANS64.RED.A1T0 RZ, [R0+URZ], RZ ;  /* 0x000000ff00ff79a7 */ /* 0x0045e200081004ff */
[----:B---3--:R-:W-:Y:S11]  /*4090*/  LOP3.LUT P3, RZ, R26, 0x1, RZ, 0xc0, !PT ;  /* 0x000000011aff7812 */ /* 0x008ff6000786c0ff */
[----:B------:R-:W-:Y:S02]  /*40a0*/  @!UPT UIADD3 URZ, UPT, UPT, URZ, URZ, URZ ;  /* 0x000000fffffff290 */ /* 0x000fe4000fffe0ff */
[----:B------:R-:W-:Y:S02]  /*40b0*/  @P3 MOV R13, R24 ;  /* 0x00000018000d3202 */ /* 0x000fe40000000f00 */
[----:B------:R-:W-:Y:S01]  /*40c0*/  @P3 LOP3.LUT R8, R25, 0xffff, RZ, 0xc0, !PT ;  /* 0x0000ffff19083812 */ /* 0x000fe200078ec0ff */
[----:B--2---:R-:W-:Y:S06]  /*40d0*/  @!P0 BRA `(.L_x_71) ;  /* 0x0000000000a48947 */ /* 0x004fec0003800000 */
[----:B-1----:R-:W-:Y:S01]  /*40e0*/  IMAD.HI.U32 R35, R20, R7, RZ ;  /* 0x0000000714237227 */ /* 0x002fe200078e00ff */
[----:B------:R-:W-:Y:S02]  /*40f0*/  ISETP.NE.AND P0, PT, R6, 0x1, PT ;  /* 0x000000010600780c */ /* 0x000fe40003f05270 */
[----:B------:R-:W-:Y:S01]  /*4100*/  ISETP.NE.AND P2, PT, R22, 0x1, PT ;  /* 0x000000011600780c */ /* 0x000fe20003f45270 */
[----:B----4-:R-:W-:Y:S01]  /*4110*/  IMAD.HI.U32 R34, R19, R16, RZ ;  /* 0x0000001013227227 */ /* 0x010fe200078e00ff */
[----:B------:R-:W-:Y:S02]  /*4120*/  SHF.R.U32.HI R35, RZ, R18, R35 ;  /* 0x00000012ff237219 */ /* 0x000fe40000011623 */
[----:B------:R-:W-:Y:S01]  /*4130*/  ISETP.NE.AND P5, PT, R2, 0x1, PT ;  /* 0x000000010200780c */ /* 0x000fe20003fa5270 */
[----:B------:R-:W-:Y:S01]  /*4140*/  IMAD.HI.U32 R36, R13, R16, RZ ;  /* 0x000000100d247227 */ /* 0x000fe200078e00ff */
[----:B------:R-:W-:Y:S02]  /*4150*/  SHF.R.U32.HI R34, RZ, R17, R34 ;  /* 0x00000011ff227219 */ /* 0x000fe40000011622 */
[----:B------:R-:W-:Y:S01]  /*4160*/  SEL R3, R20, R35, !P0 ;  /* 0x0000002314037207 */ /* 0x000fe20004000000 */
[C---:B------:R-:W-:Y:S01]  /*4170*/  IMAD.HI.U32 R35, R8.reuse, R7, RZ ;  /* 0x0000000708237227 */ /* 0x040fe200078e00ff */
[----:B------:R-:W-:Y:S02]  /*4180*/  SEL R11, R19, R34, !P5 ;  /* 0x00000022130b7207 */ /* 0x000fe40006800000 */
[----:B------:R-:W-:Y:S01]  /*4190*/  SHF.R.U32.HI R36, RZ, R17, R36 ;  /* 0x00000011ff247219 */ /* 0x000fe20000011624 */
[----:B------:R-:W-:Y:S01]  /*41a0*/  IMAD.HI.U32 R38, R3, R4, RZ ;  /* 0x0000000403267227 */ /* 0x000fe200078e00ff */
[----:B------:R-:W-:Y:S03]  /*41b0*/  SHF.R.U32.HI R35, RZ, R18, R35 ;  /* 0x00000012ff237219 */ /* 0x000fe60000011623 */
[----:B------:R-:W-:Y:S01]  /*41c0*/  IMAD.HI.U32 R34, R11, R4, RZ ;  /* 0x000000040b227227 */ /* 0x000fe200078e00ff */
[----:B------:R-:W-:Y:S02]  /*41d0*/  @P2 SHF.R.U32.HI R3, RZ, R5, R38 ;  /* 0x00000005ff032219 */ /* 0x000fe40000011626 */
[----:B------:R-:W-:Y:S02]  /*41e0*/  SEL R9, R8, R35, !P0 ;  /* 0x0000002308097207 */ /* 0x000fe40004000000 */
[----:B------:R-:W-:Y:S01]  /*41f0*/  @P2 SHF.R.U32.HI R11, RZ, R5, R34 ;  /* 0x00000005ff0b2219 */ /* 0x000fe20000011622 */
[C---:B------:R-:W-:Y:S01]  /*4200*/  IMAD R10, R22.reuse, R3, RZ ;  /* 0x00000003160a7224 */ /* 0x040fe200078e02ff */
[----:B------:R-:W-:Y:S01]  /*4210*/  SEL R3, R13, R36, !P5 ;  /* 0x000000240d037207 */ /* 0x000fe20006800000 */
[C---:B------:R-:W-:Y:S03]  /*4220*/  IMAD.HI.U32 R14, R9.reuse, R4, RZ ;  /* 0x00000004090e7227 */ /* 0x040fe600078e00ff */
[----:B------:R-:W-:Y:S01]  /*4230*/  ISETP.GE.AND P0, PT, R9, R10, PT ;  /* 0x0000000a0900720c */ /* 0x000fe20003f06270 */
[C---:B------:R-:W-:Y:S01]  /*4240*/  IMAD R12, R22.reuse, R11, RZ ;  /* 0x0000000b160c7224 */ /* 0x040fe200078e02ff */
[-C--:B------:R-:W-:Y:S04]  /*4250*/  SHF.R.U32.HI R14, RZ, R5.reuse, R14 ;  /* 0x00000005ff0e7219 */ /* 0x080fe8000001160e */
[----:B------:R-:W-:Y:S02]  /*4260*/  ISETP.GE.OR P0, PT, R3, R12, P0 ;  /* 0x0000000c0300720c */ /* 0x000fe40000706670 */
[----:B------:R-:W-:Y:S05]  /*4270*/  SEL R15, R9, R14, !P2 ;  /* 0x0000000e090f7207 */ /* 0x000fea0005000000 */
[----:B------:R-:W-:Y:S04]  /*4280*/  IMAD.MOV R14, RZ, RZ, -R15 ;  /* 0x000000ffff0e7224 */ /* 0x000fe800078e0a0f */
[----:B------:R-:W-:Y:S02]  /*4290*/  IMAD R14, R22, R14, R9 ;  /* 0x0000000e160e7224 */ /* 0x000fe400078e0209 */
[C---:B------:R-:W-:Y:S05]  /*42a0*/  @!P0 IMAD.HI.U32 R10, R3.reuse, R4, RZ ;  /* 0x00000004030a8227 */ /* 0x040fea00078e00ff */
[----:B------:R-:W-:Y:S04]  /*42b0*/  @!P0 SHF.R.U32.HI R10, RZ, R5, R10 ;  /* 0x00000005ff0a8219 */ /* 0x000fe8000001160a */
[----:B------:R-:W-:Y:S01]  /*42c0*/  @!P0 SEL R0, R3, R10, !P2 ;  /* 0x0000000a03008207 */ /* 0x000fe20005000000 */
[----:B------:R-:W-:Y:S03]  /*42d0*/  IMAD.MOV R10, RZ, RZ, -R3 ;  /* 0x000000ffff0a7224 */ /* 0x000fe600078e0a03 */
[----:B------:R-:W-:Y:S01]  /*42e0*/  @!P0 IADD3 R15, PT, PT, R15, -R0, RZ ;  /* 0x800000000f0f8210 */ /* 0x000fe20007ffe0ff */
[----:B------:R-:W-:Y:S01]  /*42f0*/  @!P0 IMAD R0, R11, R14, R0 ;  /* 0x0000000e0b008224 */ /* 0x000fe200078e0200 */
[----:B------:R-:W-:Y:S01]  /*4300*/  IADD3 R11, PT, PT, -R9, RZ, RZ ;  /* 0x000000ff090b7210 */ /* 0x000fe20007ffe1ff */
[----:B------:R-:W-:Y:S02]  /*4310*/  IMAD R13, R2, R10, R13 ;  /* 0x0000000a020d7224 */ /* 0x000fe400078e020d */
[----:B------:R-:W-:Y:S02]  /*4320*/  @!P0 IMAD R9, R15, R22, R3 ;  /* 0x000000160f098224 */ /* 0x000fe400078e0203 */
[----:B------:R-:W-:Y:S02]  /*4330*/  @!P0 IMAD.MOV.U32 R3, RZ, RZ, R0 ;  /* 0x000000ffff038224 */ /* 0x000fe400078e0000 */
[----:B------:R-:W-:Y:S02]  /*4340*/  IMAD R8, R6, R11, R8 ;  /* 0x0000000b06087224 */ /* 0x000fe400078e0208 */
[----:B------:R-:W-:Y:S02]  /*4350*/  IMAD R13, R3, R2, R13 ;  /* 0x00000002030d7224 */ /* 0x000fe400078e020d */
[----:B------:R-:W-:Y:S02]  /*4360*/  IMAD R8, R9, R6, R8 ;  /* 0x0000000609087224 */ /* 0x000fe400078e0208 */
.L_x_71:
[----:B------:R-:W-:Y:S05]  /*4370*/  BRA.U UP1, `(.L_x_72) ;  /* 0x0000000101107547 */ /* 0x000fea000b800000 */
[----:B------:R-:W-:Y:S04]  /*4380*/  MOV R0, UR6 ;  /* 0x0000000600007c02 */ /* 0x000fe80008000f00 */
[----:B------:R-:W-:Y:S04]  /*4390*/  SHF.L.U32 R3, R0, 0x1f, RZ ;  /* 0x0000001f00037819 */ /* 0x000fe800000006ff */
[----:B------:R-:W2:Y:S02]  /*43a0*/  SYNCS.PHASECHK.TRANS64.TRYWAIT P0, [UR7+0x78], R3 ;  /* 0x00007803ff0075a7 */ /* 0x000ea40008001107 */
[----:B--2---:R-:W-:Y:S05]  /*43b0*/  @!P0 BRA `(.L_x_73) ;  /* 0x0000003000a48947 */ /* 0x004fea0003800000 */
.L_x_72:
[----:B------:R-:W-:Y:S05]  /*43c0*/  BRA.U !UP6, `(.L_x_74) ;  /* 0x000000010e347547 */ /* 0x000fea000b800000 */
[----:B------:R-:W-:Y:S01]  /*43d0*/  UPLOP3.LUT UP0, UPT, UPT, UPT, UP5, 0x80, 0x8 ;  /* 0x000000000008789c */ /* 0x000fe20003f0f050 */
[----:B------:R-:W-:Y:S05]  /*43e0*/  HFMA2 R102, -RZ, RZ, 0, 5.9604644775390625e-08 ;  /* 0x00000001ff667431 */ /* 0x000fea00000001ff */
[----:B------:R-:W-:Y:S05]  /*43f0*/  PLOP3.LUT P0, PT, PT, PT, UP0, 0x80, 0x8 ;  /* 0x000000000008781c */ /* 0x000fea0003f0f008 */
[----:B------:R-:W3:Y:S01]  /*4400*/  @UP0 LDCU.64 UR10, c[0x0][0x888] ;  /* 0x00011100ff0a07ac */ /* 0x000ee20008000a00 */
[----:B------:R-:W-:Y:S04]  /*4410*/  @UP0 UIMAD UR8, UR36, UR4, URZ ;  /* 0x00000004240802a4 */ /* 0x000fe8000f8e02ff */
[----:B---3--:R-:W-:Y:S06]  /*4420*/  @UP0 UIMAD.WIDE UR10, UR8, 0x4, UR10 ;  /* 0x00000004080a08a5 */ /* 0x008fec000f8e020a */
[----:B------:R-:W-:Y:S02]  /*4430*/  IMAD.U32 R10, RZ, RZ, UR10 ;  /* 0x0000000aff0a7e24 */ /* 0x000fe4000f8e00ff */
[----:B------:R-:W-:Y:S05]  /*4440*/  IMAD.U32 R11, RZ, RZ, UR11 ;  /* 0x0000000bff0b7e24 */ /* 0x000fea000f8e00ff */
[----:B--2---:R-:W2:Y:S02]  /*4450*/  @P0 LDG.E R0, desc[UR46][R10.64] ;  /* 0x0000002e0a000981 */ /* 0x004ea4000c1e1900 */
[----:B--2---:R-:W-:Y:S01]  /*4460*/  @P0 R2UR UR39, R0 ;  /* 0x00000000002702ca */ /* 0x004fe200000e0000 */
[----:B------:R-:W-:Y:S05]  /*4470*/  IMAD.MOV.U32 R0, RZ, RZ, 0x1 ;  /* 0x00000001ff007424 */ /* 0x000fea00078e00ff */
[----:B------:R-:W-:Y:S08]  /*4480*/  @!P0 PRMT R102, R0, 0x7610, R102 ;  /* 0x0000761000668816 */ /* 0x000ff00000000066 */
[----:B------:R-:W3:Y:S02]  /*4490*/  @!UP0 LDCU UR39, c[0x0][0x880] ;  /* 0x00011000ff2787ac */ /* 0x000ee40008000800 */
.L_x_74:
[----:B---3--:R-:W-:Y:S01]  /*44a0*/  @!P4 ISETP.EQ.AND P5, PT, RZ, UR39, PT ;  /* 0x00000027ff00cc0c */ /* 0x008fe2000bfa2270 */
[----:B------:R-:W-:Y:S01]  /*44b0*/  @!UPT UIADD3 URZ, UPT, UPT, URZ, URZ, URZ ;  /* 0x000000fffffff290 */ /* 0x000fe2000fffe0ff */
[----:B------:R-:W-:Y:S11]  /*44c0*/  @!P4 BRA `(.L_x_75) ;  /* 0x000000000014c947 */ /* 0x000ff60003800000 */
[----:B------:R-:W-:Y:S02]  /*44d0*/  LOP3.LUT P0, RZ, R102, 0xff, RZ, 0xc0, !PT ;  /* 0x000000ff66ff7812 */ /* 0x000fe4000780c0ff */
[----:B------:R-:W-:Y:S04]  /*44e0*/  PLOP3.LUT P5, PT, PT, PT, UP0, 0x80, 0x8 ;  /* 0x000000000008781c */ /* 0x000fe80003faf008 */
[----:B------:R-:W-:Y:S07]  /*44f0*/  PLOP3.LUT P5, PT, P5, PT, PT, 0x8, 0x80 ;  /* 0x000000000080781c */ /* 0x000fee0002fae170 */
[----:B------:R-:W-:Y:S11]  /*4500*/  @P0 ISETP.EQ.AND P5, PT, RZ, UR39, PT ;  /* 0x00000027ff000c0c */ /* 0x000ff6000bfa2270 */
[----:B------:R-:W-:Y:S02]  /*4510*/  @!UPT UIADD3 URZ, UPT, UPT, URZ, URZ, URZ ;  /* 0x000000fffffff290 */ /* 0x000fe4000fffe0ff */
.L_x_75:
[----:B------:R-:W3:Y:S01]  /*4520*/  SYNCS.PHASECHK.TRANS64.TRYWAIT P4, [UR7+0x68], R23 ;  /* 0x00006817ff0075a7 */ /* 0x000ee20008081107 */
[----:B------:R-:W-:Y:S01]  /*4530*/  @P3 SHF.R.U32.HI R28, RZ, 0x10, R25 ;  /* 0x00000010ff1c3819 */ /* 0x000fe20000011619 */
[----:B------:R-:W-:Y:S01]  /*4540*/  VIADD R30, R30, 0x1 ;  /* 0x000000011e1e7836 */ /* 0x000fe20000000000 */
[----:B------:R-:W1:Y:S08]  /*4550*/  LDC.64 R14, c[0x0][0xb10] ;  /* 0x0002c400ff0e7b82 */ /* 0x000e700000000a00 */
[----:B------:R-:W4:Y:S08]  /*4560*/  LDC.64 R10, c[0x0][0xb18] ;  /* 0x0002c600ff0a7b82 */ /* 0x000f300000000a00 */
[----:B--2---:R-:W2:Y:S08]  /*4570*/  @!P1 LDC R0, c[0x0][0xb20] ;  /* 0x0002c800ff009b82 */ /* 0x004eb00000000800 */
[----:B------:R-:W2:Y:S01]  /*4580*/  @!P1 LDC R3, c[0x0][0xb0c] ;  /* 0x0002c300ff039b82 */ /* 0x000ea20000000800 */
[----:B-1----:R-:W-:Y:S05]  /*4590*/  @!P1 IMAD.HI.U32 R14, R13, R14, RZ ;  /* 0x0000000e0d0e9227 */ /* 0x002fea00078e00ff */
[----:B------:R-:W-:Y:S01]  /*45a0*/  @!P1 SHF.R.U32.HI R14, RZ, R15, R14 ;  /* 0x0000000fff0e9219 */ /* 0x000fe2000001160e */
[----:B----4-:R-:W-:Y:S01]  /*45b0*/  @!P1 IMAD.HI.U32 R11, R8, R11, RZ ;  /* 0x0000000b080b9227 */ /* 0x010fe200078e00ff */
[----:B------:R-:W-:Y:S04]  /*45c0*/  @!P1 ISETP.NE.AND P0, PT, R10, 0x1, PT ;  /* 0x000000010a00980c */ /* 0x000fe80003f05270 */
[----:B--2---:R-:W-:Y:S02]  /*45d0*/  @!P1 SHF.R.U32.HI R9, RZ, R0, R11 ;  /* 0x00000000ff099219 */ /* 0x004fe4000001160b */
[----:B------:R-:W-:Y:S02]  /*45e0*/  @!P1 ISETP.NE.AND P2, PT, R3, 0x1, PT ;  /* 0x000000010300980c */ /* 0x000fe40003f45270 */
[----:B------:R-:W-:Y:S02]  /*45f0*/  @!P1 SEL R9, R8, R9, !P0 ;  /* 0x0000000908099207 */ /* 0x000fe40004000000 */
[----:B------:R-:W-:Y:S02]  /*4600*/  ELECT P0, URZ, PT ;  /* 0x0000000000ff782f */ /* 0x000fe40003800000 */
[----:B------:R-:W-:Y:S05]  /*4610*/  @!P1 SEL R14, R13, R14, !P2 ;  /* 0x0000000e0d0e9207 */ /* 0x000fea0005000000 */
[----:B------:R-:W-:Y:S02]  /*4620*/  @!P1 IMAD.IADD R0, R9, 0x1, -R14 ;  /* 0x0000000109009824 */ /* 0x000fe400078e0a0e */
[----:B------:R-:W-:Y:S02]  /*4630*/  @!P1 IMAD.IADD R9, R14, 0x1, -R9 ;  /* 0x000000010e099824 */ /* 0x000fe400078e0a09 */
[----:B------:R-:W-:Y:S02]  /*4640*/  @!P1 IMAD R13, R0, R3, R13 ;  /* 0x00000003000d9224 */ /* 0x000fe400078e020d */
[----:B------:R-:W-:Y:S01]  /*4650*/  @!P1 IMAD R8, R9, R10, R8 ;  /* 0x0000000a09089224 */ /* 0x000fe200078e0208 */
[----:B---3--:R-:W-:Y:S06]  /*4660*/  @!P4 BRA `(.L_x_76) ;  /* 0x000000300010c947 */ /* 0x008fec0003800000 */
.L_x_130:
[----:B------:R-:W-:Y:S01]  /*4670*/  PLOP3.LUT P5, PT, P5, P0, PT, 0xf2, 0x2f ;  /* 0x00000000002f781c */ /* 0x000fe20002fa1e72 */
[----:B------:R-:W-:Y:S01]  /*4680*/  UMOV UR14, 0x0 ;  /* 0x00000000000e7882 */ /* 0x000fe20000000000 */
[----:B------:R-:W-:Y:S01]  /*4690*/  UMOV UR15, 0x10000000 ;  /* 0x10000000000f7882 */ /* 0x000fe20000000000 */
[----:B------:R-:W-:Y:S01]  /*46a0*/  UMOV UR44, UR36 ;  /* 0x00000024002c7c82 */ /* 0x000fe20008000000 */
[----:B------:R-:W-:Y:S01]  /*46b0*/  UMOV UR28, UR36 ;  /* 0x00000024001c7c82 */ /* 0x000fe20008000000 */
[----:B------:R-:W-:Y:S01]  /*46c0*/  UMOV UR20, UR36 ;  /* 0x0000002400147c82 */ /* 0x000fe20008000000 */
[----:B------:R-:W-:Y:S01]  /*46d0*/  UMOV UR12, UR36 ;  /* 0x00000024000c7c82 */ /* 0x000fe20008000000 */
[----:B------:R-:W-:Y:S06]  /*46e0*/  LOP3.LUT R31, R31, 0x1, RZ, 0x3c, !PT ;  /* 0x000000011f1f7812 */ /* 0x000fec00078e3cff */
[----:B------:R-:W-:Y:S01]  /*46f0*/  @!P5 IADD3 R3, P0, PT, R32, 0x580, RZ ;  /* 0x000005802003d810 */ /* 0x000fe20007f1e0ff */
[----:B------:R-:W-:Y:S01]  /*4700*/  @!P5 IMAD R101, R101, 0x50, RZ ;  /* 0x000000506565d824 */ /* 0x000fe200078e02ff */
[----:B------:R-:W-:Y:S01]  /*4710*/  VOTEU.ALL UP4, P5 ;  /* 0x0000000000ff7886 */ /* 0x000fe20002880000 */
[----:B------:R-:W-:Y:S01]  /*4720*/  @!P5 IMAD.SHL.U32 R103, R103, 0x40, RZ ;  /* 0x000000406767d824 */ /* 0x000fe200078e00ff */
[----:B------:R-:W-:Y:S01]  /*4730*/  @!P5 R2UR UR9, R3 ;  /* 0x000000000309d2ca */ /* 0x000fe200000e0000 */
[----:B-1----:R-:W-:Y:S01]  /*4740*/  @!P5 IMAD.X R0, RZ, RZ, R33, P0 ;  /* 0x000000ffff00d224 */ /* 0x002fe200000e0621 */
[----:B------:R-:W-:Y:S01]  /*4750*/  @!P5 R2UR UR42, R101 ;  /* 0x00000000652ad2ca */ /* 0x000fe200000e0000 */
[----:B------:R-:W-:Y:S01]  /*4760*/  @!UP4 UIADD3 UR41, UPT, UPT, UR7, 0x60, URZ ;  /* 0x000000600729c890 */ /* 0x000fe2000fffe0ff */
[----:B------:R-:W-:Y:S01]  /*4770*/  @!P5 R2UR UR43, R103 ;  /* 0x00000000672bd2ca */ /* 0x000fe200000e0000 */
[----:B------:R-:W-:Y:S01]  /*4780*/  @!UP4 UIADD3 UR40, UPT, UPT, UR7, 0x180, URZ ;  /* 0x000001800728c890 */ /* 0x000fe2000fffe0ff */
[----:B------:R-:W-:Y:S01]  /*4790*/  @!P5 R2UR UR8, R0 ;  /* 0x000000000008d2ca */ /* 0x000fe200000e0000 */
[----:B------:R-:W-:Y:S01]  /*47a0*/  VOTEU.ALL UP3, P5 ;  /* 0x0000000000ff7886 */ /* 0x000fe20002860000 */
[----:B------:R-:W-:Y:S01]  /*47b0*/  @!UP4 UIADD3 UR32, UPT, UPT, UR7, 0x580, URZ ;  /* 0x000005800720c890 */ /* 0x000fe2000fffe0ff */
[----:B------:R-:W-:Y:S01]  /*47c0*/  ISETP.NE.AND P0, PT, R30, 0x2, PT ;  /* 0x000000021e00780c */ /* 0x000fe20003f05270 */
[----:B------:R-:W-:Y:S01]  /*47d0*/  VOTEU.ALL UP2, P5 ;  /* 0x0000000000ff7886 */ /* 0x000fe20002840000 */
[----:B------:R-:W-:Y:S01]  /*47e0*/  UMOV UR33, UR41 ;  /* 0x0000002900217c82 */ /* 0x000fe20008000000 */
[----:B------:R-:W-:Y:S01]  /*47f0*/  @!UP4 UIADD3 UR24, UPT, UPT, UR7, 0x980, URZ ;  /* 0x000009800718c890 */ /* 0x000fe2000fffe0ff */
[----:B------:R-:W-:Y:S01]  /*4800*/  IMAD.U32 R10, RZ, RZ, UR9 ;  /* 0x00000009ff0a7e24 */ /* 0x000fe2000f8e00ff */
[----:B------:R-:W-:Y:S01]  /*4810*/  VOTEU.ALL UP1, P5 ;  /* 0x0000000000ff7886 */ /* 0x000fe20002820000 */
[----:B------:R-:W-:Y:S01]  /*4820*/  @!UP4 UIADD3 UR34, UPT, UPT, UR42, 0x10, URZ ;  /* 0x000000102a22c890 */ /* 0x000fe2000fffe0ff */
[----:B------:R-:W-:Y:S01]  /*4830*/  SEL R0, RZ, 0x1, P0 ;  /* 0x00000001ff007807 */ /* 0x000fe20000000000 */
[----:B------:R-:W-:Y:S01]  /*4840*/  UMOV UR35, UR43 ;  /* 0x0000002b00237c82 */ /* 0x000fe20008000000 */
[----:B------:R-:W-:Y:S01]  /*4850*/  @!P5 R2UR UR22, R10 ;  /* 0x000000000a16d2ca */ /* 0x000fe200000e0000 */
[----:B------:R-:W-:Y:S01]  /*4860*/  IMAD.U32 R11, RZ, RZ, UR8 ;  /* 0x00000008ff0b7e24 */ /* 0x000fe2000f8e00ff */
[----:B------:R-:W-:Y:S01]  /*4870*/  @!UP4 UIADD3 UR26, UPT, UPT, UR42, 0x20, URZ ;  /* 0x000000202a1ac890 */ /* 0x000fe2000fffe0ff */
[----:B------:R-:W-:Y:S01]  /*4880*/  LOP3.LUT R29, R29, R0, RZ, 0x3c, !PT ;  /* 0x000000001d1d7212 */ /* 0x000fe200078e3cff */
[----:B------:R-:W-:Y:S01]  /*4890*/  UMOV UR25, UR41 ;  /* 0x0000002900197c82 */ /* 0x000fe20008000000 */
[----:B------:R-:W-:Y:S01]  /*48a0*/  UMOV UR27, UR43 ;  /* 0x0000002b001b7c82 */ /* 0x000fe20008000000 */
[----:B------:R-:W-:Y:S01]  /*48b0*/  @!P5 R2UR UR23, R11 ;  /* 0x000000000b17d2ca */ /* 0x000fe200000e0000 */
[----:B------:R-:W-:Y:S01]  /*48c0*/  @!UP4 UIADD3 UR16, UPT, UPT, UR7, 0xd80, URZ ;  /* 0x00000d800710c890 */ /* 0x000fe2000fffe0ff */
[----:B------:R-:W-:Y:S01]  /*48d0*/  SEL R30, R30, RZ, P0 ;  /* 0x000000ff1e1e7207 */ /* 0x000fe20000000000 */
[----:B------:R-:W-:Y:S01]  /*48e0*/  @!UP4 UIADD3 UR18, UPT, UPT, UR42, 0x30, URZ ;  /* 0x000000302a12c890 */ /* 0x000fe2000fffe0ff */
[----:B------:R-:W-:Y:S01]  /*48f0*/  IMAD.IADD R101, R8, 0x1, R93 ;  /* 0x0000000108657824 */ /* 0x000fe200078e025d */
[----:B------:R-:W-:Y:S01]  /*4900*/  UMOV UR17, UR41 ;  /* 0x0000002900117c82 */ /* 0x000fe20008000000 */
[----:B------:R-:W-:Y:S01]  /*4910*/  UMOV UR19, UR43 ;  /* 0x0000002b00137c82 */ /* 0x000fe20008000000 */
[----:B------:R-:W-:Y:S01]  /*4920*/  @!UP4 UIADD3 UR8, UPT, UPT, UR7, 0x1180, URZ ;  /* 0x000011800708c890 */ /* 0x000fe2000fffe0ff */
[----:B------:R-:W-:Y:S01]  /*4930*/  IMAD.IADD R103, R13, 0x1, R100 ;  /* 0x000000010d677824 */ /* 0x000fe200078e0264 */
[----:B------:R-:W-:Y:S01]  /*4940*/  @!UP4 UIADD3 UR10, UPT, UPT, UR42, 0x40, URZ ;  /* 0x000000402a0ac890 */ /* 0x000fe2000fffe0ff */
[----:B------:R-:W-:Y:S01]  /*4950*/  UMOV UR9, UR41 ;  /* 0x0000002900097c82 */ /* 0x000fe20008000000 */
[----:B------:R-:W-:Y:S02]  /*4960*/  UMOV UR11, UR43 ;  /* 0x0000002b000b7c82 */ /* 0x000fe40008000000 */
[----:B------:R-:W-:Y:S01]  /*4970*/  @!UP3 UTMALDG.3D [UR40], [UR22], desc[UR14] ;  /* 0x00000e281600b5b4 */ /* 0x000fe20008011000 */
[----:B------:R1:W-:Y:S01]  /*4980*/  @!UP2 UTMALDG.3D [UR32], [UR22], desc[UR14] ;  /* 0x00000e201600a5b4 */ /* 0x0003e20008011000 */
[----:B------:R-:W-:Y:S01]  /*4990*/  VOTEU.ALL UP2, P5 ;  /* 0x0000000000ff7886 */ /* 0x000fe20002840000 */
[----:B------:R2:W-:Y:S01]  /*49a0*/  @!UP1 UTMALDG.3D [UR24], [UR22], desc[UR14] ;  /* 0x00000e18160095b4 */ /* 0x0005e20008011000 */
[----:B------:R-:W-:Y:S03]  /*49b0*/  VOTEU.ALL UP1, P5 ;  /* 0x0000000000ff7886 */ /* 0x000fe60002820000 */
[----:B------:R2:W-:Y:S02]  /*49c0*/  @!UP2 UTMALDG.3D [UR16], [UR22], desc[UR14] ;  /* 0x00000e101600a5b4 */ /* 0x0005e40008011000 */
[----:B------:R2:W-:Y:S01]  /*49d0*/  @!UP1 UTMALDG.3D [UR8], [UR22], desc[UR14] ;  /* 0x00000e08160095b4 */ /* 0x0005e20008011000 */
[----:B------:R2:W-:Y:S01]  /*49e0*/  @!P5 SYNCS.ARRIVE.TRANS64.RED.A0TR RZ, [UR7+0x60], R21 ;  /* 0x00006015ffffd9a7 */ /* 0x0005e20008300407 */
[----:B------:R-:W-:Y:S01]  /*49f0*/  UPLOP3.LUT UP1, UPT, UPT, UPT, UPT, 0x80, 0x8 ;  /* 0x000000000008789c */ /* 0x000fe20003f2f070 */
[----:B-1----:R-:W-:Y:S01]  /*4a00*/  @P3 R2UR UR36, R28 ;  /* 0x000000001c2432ca */ /* 0x002fe200000e0000 */
[----:B------:R-:W-:Y:S01]  /*4a10*/  SYNCS.ARRIVE.TRANS64.RED.A1T0 RZ, [UR37], RZ ;  /* 0x000000ffffff79a7 */ /* 0x000fe20008100425 */
[----:B------:R-:W-:Y:S02]  /*4a20*/  @!UPT UIADD3 URZ, UPT, UPT, URZ, URZ, URZ ;  /* 0x000000fffffff290 */ /* 0x000fe4000fffe0ff */
[----:B------:R-:W-:Y:S11]  /*4a30*/  @P3 BRA `(.L_x_77) ;  /* 0xfffffff400483947 */ /* 0x000ff6000383ffff */
[----:B------:R-:W-:Y:S07]  /*4a40*/  MOV R0, UR7 ;  /* 0x0000000700007c02 */ /* 0x000fee0008000f00 */
.L_x_78:
[----:B-1----:R-:W-:-:S04]  /*4a50*/  SHF.L.U32 R3, R31, 0x1f, RZ ;  /* 0x0000001f1f037819 */ /* 0x002fc800000006ff */
[----:B------:R1:W3:Y:S03]  /*4a60*/  SYNCS.PHASECHK.TRANS64.TRYWAIT P0, [R0+URZ+0x68], R3 ;  /* 0x00006803000075a7 */ /* 0x0002e600080011ff */
[----:B---3--:R-:W-:Y:S05]  /*4a70*/  @!P0 NANOSLEEP.SYNCS 0x989680 ;  /* 0x009896800000895d */ /* 0x008fea0003900000 */
[----:B------:R-:W3:Y:S02]  /*4a80*/  @!P0 SYNCS.PHASECHK.TRANS64 P0, [R0+URZ+0x68], R3 ;  /* 0x00006803000085a7 */ /* 0x000ee400080010ff */
[----:B--23--:R-:W-:Y:S05]  /*4a90*/  @P0 EXIT ;  /* 0x000000000000094d */ /* 0x00cfea0003800000 */
[----:B------:R-:W-:Y:S05]  /*4aa0*/  BRA `(.L_x_78) ;  /* 0xfffffffc00e87947 */ /* 0x000fea000383ffff */
.L_x_69:
[----:B------:R-:W-:-:S06]  /*4ab0*/  UISETP.GE.AND UP1, UPT, UR8, 0x4, UPT ;  /* 0x000000040800788c */ /* 0x000fcc000bf26270 */
[----:B------:R-:W-:-:S13]  /*4ac0*/  PLOP3.LUT P0, PT, PT, PT, UP1, 0x80, 0x8 ;  /* 0x000000000008781c */ /* 0x000fda0003f0f018 */
[----:B------:R-:W-:Y:S05]  /*4ad0*/  @!P0 EXIT ;  /* 0x000000000000894d */ /* 0x000fea0003800000 */
[----:B------:R-:W-:Y:S01]  /*4ae0*/  BAR.SYNC.DEFER_BLOCKING 0x6, 0xa0 ;  /* 0x0182800000007b1d */ /* 0x000fe20000010000 */
[--C-:B------:R-:W-:Y:S01]  /*4af0*/  SHF.R.U32.HI R4, RZ, 0x4, R113.reuse ;  /* 0x00000004ff047819 */ /* 0x100fe20000011671 */
[C---:B------:R-:W-:Y:S01]  /*4b00*/  IMAD.SHL.U32 R0, R113.reuse, 0x10, RZ ;  /* 0x0000001071007824 */ /* 0x040fe200078e00ff */
[----:B------:R-:W-:Y:S01]  /*4b10*/  CS2R R110, SRZ ;  /* 0x00000000006e7805 */ /* 0x000fe2000001ff00 */
[----:B------:R-:W-:Y:S01]  /*4b20*/  IMAD.U32 R2, R113, 0x10000, RZ ;  /* 0x0001000071027824 */ /* 0x000fe200078e00ff */
[----:B------:R-:W-:Y:S01]  /*4b30*/  LOP3.LUT R4, R4, 0x1, RZ, 0xc0, !PT ;  /* 0x0000000104047812 */ /* 0x000fe200078ec0ff */
[----:B------:R-:W-:Y:S02]  /*4b40*/  UMOV UR44, 0x400 ;  /* 0x00000400002c7882 */ /* 0x000fe40000000000 */
[----:B------:R-:W1:Y:S01]  /*4b50*/  LDC R105, c[0x0][0x370] ;  /* 0x0000dc00ff697b82 */ /* 0x000e620000000800 */
[----:B------:R-:W-:Y:S01]  /*4b60*/  ULEA UR44, UR37, UR44, 0x18 ;  /* 0x0000002c252c7291 */ /* 0x000fe2000f8ec0ff */
[----:B------:R-:W-:Y:S01]  /*4b70*/  LOP3.LUT R0, R0, 0xf0, RZ, 0xc0, !PT ;  /* 0x000000f000007812 */ /* 0x000fe200078ec0ff */
[----:B------:R-:W-:Y:S01]  /*4b80*/  IMAD.MOV.U32 R112, RZ, RZ, RZ ;  /* 0x000000ffff707224 */ /* 0x000fe200078e00ff */
[----:B------:R-:W-:Y:S01]  /*4b90*/  LOP3.LUT R107, R4, 0x60, R113, 0xf8, !PT ;  /* 0x00000060046b7812 */ /* 0x000fe200078ef871 */
[----:B------:R-:W-:Y:S01]  /*4ba0*/  IMAD.MOV.U32 R115, RZ, RZ, RZ ;  /* 0x000000ffff737224 */ /* 0x000fe200078e00ff */
[----:B------:R-:W-:Y:S01]  /*4bb0*/  LOP3.LUT R2, R2, 0x600000, RZ, 0xc0, !PT ;  /* 0x0060000002027812 */ /* 0x000fe200078ec0ff */
[----:B------:R-:W2:Y:S01]  /*4bc0*/  LDCU.64 UR48, c[0x0][0x348] ;  /* 0x00006900ff3077ac */ /* 0x000ea20008000a00 */
[----:B------:R-:W4:Y:S01]  /*4bd0*/  LDC R56, c[0x0][0xb0c] ;  /* 0x0002c300ff387b82 */ /* 0x000f220000000800 */
[----:B------:R-:W-:Y:S01]  /*4be0*/  IMAD R107, R107, 0x8, R0 ;  /* 0x000000086b6b7824 */ /* 0x000fe200078e0200 */
[----:B------:R-:W-:Y:S01]  /*4bf0*/  LOP3.LUT R113, R113, 0x60, RZ, 0xc0, !PT ;  /* 0x0000006071717812 */ /* 0x000fe200078ec0ff */
[----:B------:R-:W1:Y:S01]  /*4c00*/  LDCU.64 UR40, c[0x0][0x888] ;  /* 0x00011100ff2877ac */ /* 0x000e620008000a00 */
[----:B------:R-:W1:Y:S04]  /*4c10*/  LDCU.64 UR42, c[0x0][0x890] ;  /* 0x00011200ff2a77ac */ /* 0x000e680008000a00 */
[----:B------:R-:W1:Y:S01]  /*4c20*/  LDC R104, c[0x0][0xb20] ;  /* 0x0002c800ff687b82 */ /* 0x000e620000000800 */
[----:B------:R-:W3:Y:S01]  /*4c30*/  LDS R3, [UR44+0x130] ;  /* 0x0001302cff037984 */ /* 0x000ee20008000800 */
[----:B------:R-:W-:-:S06]  /*4c40*/  UMOV UR38, URZ ;  /* 0x000000ff00267c82 */ /* 0x000fcc0008000000 */
[----:B------:R-:W1:Y:S08]  /*4c50*/  LDC R23, c[0x0][0xb30] ;  /* 0x0002cc00ff177b82 */ /* 0x000e700000000800 */
[----:B------:R-:W1:Y:S08]  /*4c60*/  LDC.64 R98, c[0x0][0xb10] ;  /* 0x0002c400ff627b82 */ /* 0x000e700000000a00 */
[----:B------:R-:W1:Y:S08]  /*4c70*/  LDC.64 R18, c[0x0][0xb18] ;  /* 0x0002c600ff127b82 */ /* 0x000e700000000a00 */
[----:B------:R-:W1:Y:S08]  /*4c80*/  LDC.64 R16, c[0x0][0xb28] ;  /* 0x0002ca00ff107b82 */ /* 0x000e700000000a00 */
[----:B------:R-:W1:Y:S01]  /*4c90*/  LDC.64 R96, c[0x0][0x8b0] ;  /* 0x00022c00ff607b82 */ /* 0x000e620000000a00 */
[----:B---3--:R-:W-:-:S07]  /*4ca0*/  IMAD.IADD R2, R3, 0x1, R2 ;  /* 0x0000000103027824 */ /* 0x008fce00078e0202 */
[----:B------:R-:W3:Y:S08]  /*4cb0*/  LDC.64 R94, c[0x0][0x8a8] ;  /* 0x00022a00ff5e7b82 */ /* 0x000ef00000000a00 */
[----:B--2-4-:R-:W1:Y:S02]  /*4cc0*/  LDC R106, c[0x0][0x374] ;  /* 0x0000dd00ff6a7b82 */ /* 0x014e640000000800 */
.L_x_95:
[----:B------:R-:W-:Y:S02]  /*4cd0*/  LEA R0, R115, UR44, 0x3 ;  /* 0x0000002c73007c11 */ /* 0x000fe4000f8e18ff */
[----:B------:R-:W-:Y:S02]  /*4ce0*/  SHF.L.U32 R3, R111, 0x1f, RZ ;  /* 0x0000001f6f037819 */ /* 0x000fe400000006ff */
[----:B------:R-:W-:Y:S02]  /*4cf0*/  LEA R12, R115, UR44, 0x4 ;  /* 0x0000002c730c7c11 */ /* 0x000fe4000f8e20ff */
[----:B------:R-:W2:Y:S02]  /*4d00*/  SYNCS.PHASECHK.TRANS64.TRYWAIT P0, [R0+URZ+0x80], R3 ;  /* 0x00008003000075a7 */ /* 0x000ea400080011ff */
[----:B-123--:R-:W-:Y:S05]  /*4d10*/  @!P0 BRA `(.L_x_79) ;  /* 0x00000028007c8947 */ /* 0x00efea0003800000 */
.L_x_131:
[----:B------:R-:W-:Y:S01]  /*4d20*/  ISETP.GE.AND P0, PT, R22, 0x1, PT ;  /* 0x000000011600780c */ /* 0x000fe20003f06270 */
[----:B------:R-:W4:Y:S01]  /*4d30*/  LDS.128 R12, [R12+0x110] ;  /* 0x000110000c0c7984 */ /* 0x000f220000000c00 */
[----:B-1----:R-:W-:Y:S01]  /*4d40*/  ISETP.NE.U32.AND P2, PT, R96, RZ, PT ;  /* 0x000000ff6000720c */ /* 0x002fe20003f45070 */
[----:B--2---:R-:W-:Y:S01]  /*4d50*/  VIADD R0, R0, 0x90 ;  /* 0x0000009000007836 */ /* 0x004fe20000000000 */
[----:B------:R-:W-:Y:S01]  /*4d60*/  @!PT LDS RZ, [RZ] ;  /* 0x00000000fffff984 */ /* 0x000fe20000000800 */
[----:B------:R-:W-:Y:S01]  /*4d70*/  @!PT LDS RZ, [RZ] ;  /* 0x00000000fffff984 */ /* 0x000fe20000000800 */
[----:B------:R-:W-:Y:S01]  /*4d80*/  @!PT LDS RZ, [RZ] ;  /* 0x00000000fffff984 */ /* 0x000fe20000000800 */
[----:B------:R-:W-:Y:S01]  /*4d90*/  @!PT LDS RZ, [RZ] ;  /* 0x00000000fffff984 */ /* 0x000fe20000000800 */
[----:B------:R1:W-:Y:S06]  /*4da0*/  MEMBAR.ALL.CTA ;  /* 0x0000000000007992 */ /* 0x0003ec0000008000 */
[----:B-1----:R-:W1:Y:S01]  /*4db0*/  FENCE.VIEW.ASYNC.S ;  /* 0x00000000000073c6 */ /* 0x002e620000000000 */
[----:B------:R-:W-:Y:S04]  /*4dc0*/  PRMT R0, RZ, 0x654, R0 ;  /* 0x00000654ff007816 */ /* 0x000fe80000000000 */
[----:B-1----:R1:W-:Y:S01]  /*4dd0*/  SYNCS.ARRIVE.TRANS64.RED.A1T0 RZ, [R0+URZ], RZ ;  /* 0x000000ff00ff79a7 */ /* 0x0023e200081004ff */
[----:B----4-:R-:W-:Y:S04]  /*4de0*/  LOP3.LUT P6, RZ, R14, 0x1, RZ, 0xc0, !PT ;  /* 0x000000010eff7812 */ /* 0x010fe800078cc0ff */
[----:B------:R-:W-:Y:S09]  /*4df0*/  P2R R114, PR, RZ, 0x40 ;  /* 0x00000040ff727803 */ /* 0x000ff20000000000 */
[----:B------:R-:W-:Y:S02]  /*4e00*/  @P6 MOV R59, R12 ;  /* 0x0000000c003b6202 */ /* 0x000fe40000000f00 */
[----:B------:R-:W-:Y:S01]  /*4e10*/  @P6 LOP3.LUT R57, R13, 0xffff, RZ, 0xc0, !PT ;  /* 0x0000ffff0d396812 */ /* 0x000fe200078ec0ff */
[----:B-1----:R-:W-:Y:S06]  /*4e20*/  @!P0 BRA `(.L_x_80) ;  /* 0x0000000000a48947 */ /* 0x002fec0003800000 */
[----:B------:R-:W-:Y:S01]  /*4e30*/  IMAD.HI.U32 R11, R106, R19, RZ ;  /* 0x000000136a0b7227 */ /* 0x000fe200078e00ff */
[----:B------:R-:W-:Y:S02]  /*4e40*/  ISETP.NE.AND P0, PT, R18, 0x1, PT ;  /* 0x000000011200780c */ /* 0x000fe40003f05270 */
[----:B------:R-:W-:Y:S01]  /*4e50*/  ISETP.NE.AND P1, PT, R22, 0x1, PT ;  /* 0x000000011600780c */ /* 0x000fe20003f25270 */
[----:B------:R-:W-:Y:S01]  /*4e60*/  IMAD.HI.U32 R10, R105, R98, RZ ;  /* 0x00000062690a7227 */ /* 0x000fe200078e00ff */
[----:B------:R-:W-:Y:S02]  /*4e70*/  SHF.R.U32.HI R11, RZ, R104, R11 ;  /* 0x00000068ff0b7219 */ /* 0x000fe4000001160b */
[----:B------:R-:W-:Y:S01]  /*4e80*/  ISETP.NE.AND P3, PT, R56, 0x1, PT ;  /* 0x000000013800780c */ /* 0x000fe20003f65270 */
[----:B------:R-:W-:Y:S01]  /*4e90*/  IMAD.HI.U32 R24, R59, R98, RZ ;  /* 0x000000623b187227 */ /* 0x000fe200078e00ff */
[----:B------:R-:W-:Y:S02]  /*4ea0*/  SHF.R.U32.HI R10, RZ, R99, R10 ;  /* 0x00000063ff0a7219 */ /* 0x000fe4000001160a */
[----:B------:R-:W-:Y:S01]  /*4eb0*/  SEL R3, R106, R11, !P0 ;  /* 0x0000000b6a037207 */ /* 0x000fe20004000000 */
[----:B------:R-:W-:Y:S01]  /*4ec0*/  IMAD.HI.U32 R11, R57, R19, RZ ;  /* 0x00000013390b7227 */ /* 0x000fe200078e00ff */
[----:B------:R-:W-:Y:S02]  /*4ed0*/  SEL R7, R105, R10, !P3 ;  /* 0x0000000a69077207 */ /* 0x000fe40005800000 */
[----:B------:R-:W-:Y:S01]  /*4ee0*/  SHF.R.U32.HI R24, RZ, R99, R24 ;  /* 0x00000063ff187219 */ /* 0x000fe20000011618 */
[-C--:B------:R-:W-:Y:S04]  /*4ef0*/  IMAD.HI.U32 R10, R3, R16.reuse, RZ ;  /* 0x00000010030a7227 */ /* 0x080fe800078e00ff */
[----:B------:R-:W-:Y:S01]  /*4f00*/  IMAD.HI.U32 R20, R7, R16, RZ ;  /* 0x0000001007147227 */ /* 0x000fe200078e00ff */
[-C--:B------:R-:W-:Y:S02]  /*4f10*/  @P1 SHF.R.U32.HI R3, RZ, R17.reuse, R10 ;  /* 0x00000011ff031219 */ /* 0x080fe4000001160a */
[----:B------:R-:W-:Y:S02]  /*4f20*/  SHF.R.U32.HI R10, RZ, R104, R11 ;  /* 0x00000068ff0a7219 */ /* 0x000fe4000001160b */
[----:B------:R-:W-:Y:S01]  /*4f30*/  @P1 SHF.R.U32.HI R7, RZ, R17, R20 ;  /* 0x00000011ff071219 */ /* 0x000fe20000011614 */
[C---:B------:R-:W-:Y:S01]  /*4f40*/  IMAD R4, R22.reuse, R3, RZ ;  /* 0x0000000316047224 */ /* 0x040fe200078e02ff */
[----:B------:R-:W-:Y:S02]  /*4f50*/  SEL R5, R57, R10, !P0 ;  /* 0x0000000a39057207 */ /* 0x000fe40004000000 */
[----:B------:R-:W-:Y:S01]  /*4f60*/  SEL R3, R59, R24, !P3 ;  /* 0x000000183b037207 */ /* 0x000fe20005800000 */
[----:B------:R-:W-:Y:S01]  /*4f70*/  IMAD R6, R22, R7, RZ ;  /* 0x0000000716067224 */ /* 0x000fe200078e02ff */
[C---:B------:R-:W-:Y:S01]  /*4f80*/  ISETP.GE.AND P0, PT, R5.reuse, R4, PT ;  /* 0x000000040500720c */ /* 0x040fe20003f06270 */
[----:B------:R-:W-:Y:S03]  /*4f90*/  IMAD.HI.U32 R8, R5, R16, RZ ;  /* 0x0000001005087227 */ /* 0x000fe600078e00ff */
[----:B------:R-:W-:Y:S01]  /*4fa0*/  ISETP.GE.OR P0, PT, R3, R6, P0 ;  /* 0x000000060300720c */ /* 0x000fe20000706670 */
[----:B------:R-:W-:Y:S01]  /*4fb0*/  IMAD.MOV R6, RZ, RZ, -R3 ;  /* 0x000000ffff067224 */ /* 0x000fe200078e0a03 */
[-C--:B------:R-:W-:Y:S03]  /*4fc0*/  SHF.R.U32.HI R8, RZ, R17.reuse, R8 ;  /* 0x00000011ff087219 */ /* 0x080fe60000011608 */
[----:B------:R-:W-:Y:S01]  /*4fd0*/  IMAD R59, R56, R6, R59 ;  /* 0x00000006383b7224 */ /* 0x000fe200078e023b */
[----:B------:R-:W-:Y:S05]  /*4fe0*/  SEL R9, R5, R8, !P1 ;  /* 0x0000000805097207 */ /* 0x000fea0004800000 */
[----:B------:R-:W-:Y:S02]  /*4ff0*/  IMAD.MOV R8, RZ, RZ, -R9 ;  /* 0x000000ffff087224 */ /* 0x000fe400078e0a09 */
[C---:B------:R-:W-:Y:S04]  /*5000*/  @!P0 IMAD.HI.U32 R4, R3.reuse, R16, RZ ;  /* 0x0000001003048227 */ /* 0x040fe800078e00ff */
[----:B------:R-:W-:Y:S01]  /*5010*/  IMAD R8, R22, R8, R5 ;  /* 0x0000000816087224 */ /* 0x000fe200078e0205 */
[----:B------:R-:W-:Y:S04]  /*5020*/  @!P0 SHF.R.U32.HI R4, RZ, R17, R4 ;  /* 0x00000011ff048219 */ /* 0x000fe80000011604 */
[----:B------:R-:W-:Y:S02]  /*5030*/  @!P0 SEL R0, R3, R4, !P1 ;  /* 0x0000000403008207 */ /* 0x000fe40004800000 */
[----:B------:R-:W-:Y:S02]  /*5040*/  IADD3 R4, PT, PT, -R5, RZ, RZ ;  /* 0x000000ff05047210 */ /* 0x000fe40007ffe1ff */
[----:B------:R-:W-:Y:S01]  /*5050*/  @!P0 IADD3 R9, PT, PT, R9, -R0, RZ ;  /* 0x8000000009098210 */ /* 0x000fe20007ffe0ff */
[----:B------:R-:W-:Y:S02]  /*5060*/  @!P0 IMAD R0, R7, R8, R0 ;  /* 0x0000000807008224 */ /* 0x000fe400078e0200 */
[----:B------:R-:W-:Y:S02]  /*5070*/  IMAD R57, R18, R4, R57 ;  /* 0x0000000412397224 */ /* 0x000fe400078e0239 */
[----:B------:R-:W-:Y:S02]  /*5080*/  @!P0 IMAD R5, R9, R22, R3 ;  /* 0x0000001609058224 */ /* 0x000fe400078e0203 */
[----:B------:R-:W-:Y:S04]  /*5090*/  @!P0 IMAD.MOV.U32 R3, RZ, RZ, R0 ;  /* 0x000000ffff038224 */ /* 0x000fe800078e0000 */
[----:B------:R-:W-:Y:S02]  /*50a0*/  IMAD R59, R3, R56, R59 ;  /* 0x00000038033b7224 */ /* 0x000fe400078e023b */
[----:B------:R-:W-:Y:S02]  /*50b0*/  IMAD R57, R5, R18, R57 ;  /* 0x0000001205397224 */ /* 0x000fe400078e0239 */
.L_x_80:
[----:B------:R-:W-:Y:S01]  /*50c0*/  UISETP.NE.U32.AND UP3, UPT, UR42, URZ, UPT ;  /* 0x000000ff2a00728c */ /* 0x000fe2000bf65070 */
[----:B------:R-:W-:Y:S03]  /*50d0*/  ISETP.NE.AND.EX P2, PT, R97, RZ, PT, P2 ;  /* 0x000000ff6100720c */ /* 0x000fe60003f45320 */
[----:B------:R-:W-:Y:S09]  /*50e0*/  UISETP.NE.AND.EX UP3, UPT, UR43, URZ, UPT, UP3 ;  /* 0x000000ff2b00728c */ /* 0x000ff2000bf65330 */
[----:B------:R-:W-:Y:S05]  /*50f0*/  BRA.U !UP3, `(.L_x_81) ;  /* 0x000000010b387547 */ /* 0x000fea000b800000 */
[----:B------:R-:W-:Y:S01]  /*5100*/  UISETP.NE.U32.AND UP0, UPT, UR40, URZ, UPT ;  /* 0x000000ff2800728c */ /* 0x000fe2000bf05070 */
[----:B------:R-:W-:Y:S03]  /*5110*/  HFMA2 R102, -RZ, RZ, 0, 5.9604644775390625e-08 ;  /* 0x00000001ff667431 */ /* 0x000fe600000001ff */
[----:B------:R-:W-:Y:S06]  /*5120*/  UISETP.NE.AND.EX UP0, UPT, UR41, URZ, UPT, UP0 ;  /* 0x000000ff2900728c */ /* 0x000fec000bf05300 */
[----:B------:R-:W-:Y:S05]  /*5130*/  PLOP3.LUT P0, PT, PT, PT, UP0, 0x80, 0x8 ;  /* 0x000000000008781c */ /* 0x000fea0003f0f008 */
[----:B------:R-:W1:Y:S01]  /*5140*/  @UP0 LDCU.64 UR6, c[0x0][0x888] ;  /* 0x00011100ff0607ac */ /* 0x000e620008000a00 */
[----:B------:R-:W-:Y:S04]  /*5150*/  @UP0 UIMAD UR4, UR36, UR42, URZ ;  /* 0x0000002a240402a4 */ /* 0x000fe8000f8e02ff */
[----:B-1----:R-:W-:Y:S06]  /*5160*/  @UP0 UIMAD.WIDE UR6, UR4, 0x4, UR6 ;  /* 0x00000004040608a5 */ /* 0x002fec000f8e0206 */
[----:B------:R-:W-:Y:S02]  /*5170*/  IMAD.U32 R4, RZ, RZ, UR6 ;  /* 0x00000006ff047e24 */ /* 0x000fe4000f8e00ff */
[----:B------:R-:W-:Y:S05]  /*5180*/  IMAD.U32 R5, RZ, RZ, UR7 ;  /* 0x00000007ff057e24 */ /* 0x000fea000f8e00ff */
[----:B------:R-:W2:Y:S02]  /*5190*/  @P0 LDG.E R0, desc[UR46][R4.64] ;  /* 0x0000002e04000981 */ /* 0x000ea4000c1e1900 */
[----:B--2---:R-:W-:Y:S01]  /*51a0*/  @P0 R2UR UR39, R0 ;  /* 0x00000000002702ca */ /* 0x004fe200000e0000 */
[----:B------:R-:W-:Y:S05]  /*51b0*/  IMAD.MOV.U32 R0, RZ, RZ, 0x1 ;  /* 0x00000001ff007424 */ /* 0x000fea00078e00ff */
[----:B------:R-:W-:Y:S08]  /*51c0*/  @!P0 PRMT R102, R0, 0x7610, R102 ;  /* 0x0000761000668816 */ /* 0x000ff00000000066 */
[----:B------:R-:W1:Y:S02]  /*51d0*/  @!UP0 LDCU UR39, c[0x0][0x880] ;  /* 0x00011000ff2787ac */ /* 0x000e640008000800 */
.L_x_81:
[----:B------:R-:W-:Y:S05]  /*51e0*/  @!P2 BRA `(.L_x_82) ;  /* 0x000000000020a947 */ /* 0x000fea0003800000 */
[----:B---3--:R-:W-:Y:S04]  /*51f0*/  ISETP.NE.U32.AND P0, PT, R94, RZ, PT ;  /* 0x000000ff5e00720c */ /* 0x008fe80003f05070 */
[----:B------:R-:W-:Y:S11]  /*5200*/  ISETP.NE.AND.EX P0, PT, R95, RZ, PT, P0 ;  /* 0x000000ff5f00720c */ /* 0x000ff60003f05300 */
[----:B------:R-:W-:Y:S02]  /*5210*/  @!UPT UIADD3 URZ, UPT, UPT, URZ, URZ, URZ ;  /* 0x000000fffffff290 */ /* 0x000fe4000fffe0ff */
[----:B------:R-:W2:Y:S01]  /*5220*/  @P0 LDC.64 R4, c[0x0][0x8a8] ;  /* 0x00022a00ff040b82 */ /* 0x000ea20000000a00 */
[----:B------:R-:W-:Y:S04]  /*5230*/  @P0 IMAD R0, R96, UR36, RZ ;  /* 0x0000002460000c24 */ /* 0x000fe8000f8e02ff */
[----:B--2---:R-:W-:Y:S05]  /*5240*/  @P0 IMAD.WIDE R4, R0, 0x4, R4 ;  /* 0x0000000400040825 */ /* 0x004fea00078e0204 */
[----:B-----5:R2:W5:Y:S02]  /*5250*/  @P0 LDG.E R58, desc[UR46][R4.64] ;  /* 0x0000002e043a0981 */ /* 0x020564000c1e1900 */
[----:B--2---:R-:W4:Y:S02]  /*5260*/  @!P0 LDC R58, c[0x0][0x8a0] ;  /* 0x00022800ff3a8b82 */ /* 0x004f240000000800 */
.L_x_82:
[----:B------:R-:W2:Y:S01]  /*5270*/  LDC.64 R4, c[0x0][0xb10] ;  /* 0x0002c400ff047b82 */ /* 0x000ea20000000a00 */
[----:B------:R-:W-:Y:S01]  /*5280*/  UISETP.NE.AND UP4, UPT, UR45, URZ, UPT ;  /* 0x000000ff2d00728c */ /* 0x000fe2000bf85270 */
[----:B------:R-:W-:Y:S01]  /*5290*/  SHF.L.U32 R8, R112, 0x1f, RZ ;  /* 0x0000001f70087819 */ /* 0x000fe200000006ff */
[----:B------:R-:W-:Y:S01]  /*52a0*/  UPLOP3.LUT UP0, UPT, UPT, UPT, UPT, 0x40, 0x4 ;  /* 0x000000000004789c */ /* 0x000fe20003f0e870 */
[----:B------:R-:W-:Y:S01]  /*52b0*/  @P6 SHF.R.U32.HI R109, RZ, 0x10, R13 ;  /* 0x00000010ff6d6819 */ /* 0x000fe2000001160d */
[----:B------:R-:W-:Y:S03]  /*52c0*/  ULEA UR50, UR38, UR44, 0x3 ;  /* 0x0000002c26327291 */ /* 0x000fe6000f8e18ff */
[----:B------:R-:W3:Y:S01]  /*52d0*/  LDC.64 R6, c[0x0][0xb18] ;  /* 0x0002c600ff067b82 */ /* 0x000ee20000000a00 */
[----:B------:R-:W-:Y:S01]  /*52e0*/  PLOP3.LUT P1, PT, PT, PT, UP4, 0x80, 0x8 ;  /* 0x000000000008781c */ /* 0x000fe20003f2f048 */
[----:B------:R-:W-:Y:S01]  /*52f0*/  VIADD R115, R115, 0x1 ;  /* 0x0000000173737836 */ /* 0x000fe20000000000 */
[----:B------:R-:W-:Y:S02]  /*5300*/  CS2R R72, SRZ ;  /* 0x0000000000487805 */ /* 0x000fe4000001ff00 */
[----:B------:R-:W-:Y:S02]  /*5310*/  CS2R R68, SRZ ;  /* 0x0000000000447805 */ /* 0x000fe4000001ff00 */
[----:B------:R-:W-:Y:S01]  /*5320*/  CS2R R64, SRZ ;  /* 0x0000000000407805 */ /* 0x000fe2000001ff00 */
[----:B------:R-:W1:Y:S01]  /*5330*/  @UP4 LDCU.64 UR4, c[0x0][0x888] ;  /* 0x00011100ff0447ac */ /* 0x000e620008000a00 */
[----:B------:R-:W-:Y:S02]  /*5340*/  CS2R R62, SRZ ;  /* 0x00000000003e7805 */ /* 0x000fe4000001ff00 */
[----:B------:R-:W-:Y:S01]  /*5350*/  CS2R R66, SRZ ;  /* 0x0000000000427805 */ /* 0x000fe2000001ff00 */
[----:B------:R-:W-:Y:S02]  /*5360*/  @UP4 UPLOP3.LUT UP0, UPT, UPT, UPT, UP3, 0x80, 0x8 ;  /* 0x000000000008489c */ /* 0x000fe40003f0f030 */
[----:B------:R-:W-:Y:S01]  /*5370*/  @P1 LOP3.LUT P0, RZ, R102, 0xff, RZ, 0xc0, !PT ;  /* 0x000000ff66ff1812 */ /* 0x000fe2000780c0ff */
[----:B-1----:R-:W-:Y:S02]  /*5380*/  @UP4 UISETP.NE.AND UP1, UPT, UR39, URZ, UPT ;  /* 0x000000ff2700428c */ /* 0x002fe4000bf25270 */
[----:B------:R-:W-:Y:S02]  /*5390*/  @UP4 UISETP.NE.U32.AND UP2, UPT, UR4, URZ, UPT ;  /* 0x000000ff0400428c */ /* 0x000fe4000bf45070 */
[----:B------:R-:W-:Y:S02]  /*53a0*/  @UP4 USEL UR4, URZ, 0xffffffff, UP1 ;  /* 0xffffffffff044887 */ /* 0x000fe40008800000 */
[----:B------:R-:W-:Y:S06]  /*53b0*/  @UP4 UISETP.NE.AND.EX UP2, UPT, UR5, URZ, UPT, UP2 ;  /* 0x000000ff0500428c */ /* 0x000fec000bf45320 */
[----:B------:R-:W-:Y:S01]  /*53c0*/  @P1 VOTEU.ANY UP1, P0 ;  /* 0x0000000000ff1886 */ /* 0x000fe20000020100 */
[----:B------:R-:W-:Y:S01]  /*53d0*/  ISETP.NE.AND P0, PT, R23, 0x1, PT ;  /* 0x000000011700780c */ /* 0x000fe20003f05270 */
[----:B------:R-:W-:Y:S04]  /*53e0*/  @UP4 USEL UR5, URZ, 0xffffffff, UP2 ;  /* 0xffffffffff054887 */ /* 0x000fe80009000000 */
[----:B------:R-:W-:Y:S04]  /*53f0*/  @UP0 USEL UR4, UR5, UR4, !UP1 ;  /* 0x0000000405040287 */ /* 0x000fe8000c800000 */
[----:B------:R-:W-:Y:S04]  /*5400*/  @UP4 ULOP3.LUT UR4, UR4, 0x1, URZ, 0xc0, !UPT ;  /* 0x0000000104044892 */ /* 0x000fe8000f8ec0ff */
[----:B------:R-:W1:Y:S01]  /*5410*/  @!P0 LDC R0, c[0x0][0xb20] ;  /* 0x0002c800ff008b82 */ /* 0x000e620000000800 */
[----:B------:R-:W-:Y:S01]  /*5420*/  UISETP.NE.U32.OR UP0, UPT, UR4, 0x1, !UP4 ;  /* 0x000000010400788c */ /* 0x000fe2000e705470 */
[----:B--2---:R-:W-:Y:S01]  /*5430*/  @!P0 IMAD.HI.U32 R4, R59, R4, RZ ;  /* 0x000000043b048227 */ /* 0x004fe200078e00ff */
[----:B---3--:R-:W-:Y:S05]  /*5440*/  @!P0 ISETP.NE.AND P1, PT, R6, 0x1, PT ;  /* 0x000000010600880c */ /* 0x008fea0003f25270 */
[----:B------:R-:W2:Y:S01]  /*5450*/  @!P0 LDC R3, c[0x0][0xb0c] ;  /* 0x0002c300ff038b82 */ /* 0x000ea20000000800 */
[----:B------:R-:W-:Y:S01]  /*5460*/  @!P0 IMAD.HI.U32 R7, R57, R7, RZ ;  /* 0x0000000739078227 */ /* 0x000fe200078e00ff */
[----:B------:R-:W-:Y:S02]  /*5470*/  PLOP3.LUT P3, PT, PT, PT, UP0, 0x80, 0x8 ;  /* 0x000000000008781c */ /* 0x000fe40003f6f008 */
[----:B------:R-:W-:Y:S11]  /*5480*/  @!P0 SHF.R.U32.HI R4, RZ, R5, R4 ;  /* 0x00000005ff048219 */ /* 0x000ff60000011604 */
[----:B------:R-:W-:Y:S04]  /*5490*/  @P3 SHF.L.U32 R9, R110, 0x1f, RZ ;  /* 0x0000001f6e093819 */ /* 0x000fe800000006ff */
[----:B------:R-:W3:Y:S01]  /*54a0*/  @P3 SYNCS.PHASECHK.TRANS64.TRYWAIT P5, [UR44+0x60], R9 ;  /* 0x00006009ff0035a7 */ /* 0x000ee200080a112c */
[----:B-1----:R-:W-:Y:S02]  /*54b0*/  @!P0 SHF.R.U32.HI R0, RZ, R0, R7 ;  /* 0x00000000ff008219 */ /* 0x002fe40000011607 */
[----:B--2---:R-:W-:Y:S02]  /*54c0*/  @!P0 ISETP.NE.AND P2, PT, R3, 0x1, PT ;  /* 0x000000010300880c */ /* 0x004fe40003f45270 */
[----:B------:R-:W-:Y:S02]  /*54d0*/  @!P0 SEL R5, R57, R0, !P1 ;  /* 0x0000000039058207 */ /* 0x000fe40004800000 */
[----:B------:R-:W-:Y:S05]  /*54e0*/  @!P0 SEL R4, R59, R4, !P2 ;  /* 0x000000043b048207 */ /* 0x000fea0005000000 */
[----:B------:R-:W-:Y:S02]  /*54f0*/  @!P0 IMAD.IADD R0, R5, 0x1, -R4 ;  /* 0x0000000105008824 */ /* 0x000fe400078e0a04 */
[----:B------:R-:W-:Y:S01]  /*5500*/  @!P0 IMAD.IADD R4, R4, 0x1, -R5 ;  /* 0x0000000104048824 */ /* 0x000fe200078e0a05 */
[----:B------:R1:W2:Y:S01]  /*5510*/  SYNCS.PHASECHK.TRANS64.TRYWAIT P4, [UR50+0xa0], R8 ;  /* 0x0000a008ff0075a7 */ /* 0x0002a20008081132 */
[----:B------:R-:W-:Y:S02]  /*5520*/  @!P0 IMAD R59, R0, R3, R59 ;  /* 0x00000003003b8224 */ /* 0x000fe400078e023b */
[----:B------:R-:W-:Y:S01]  /*5530*/  @!P0 IMAD R57, R4, R6, R57 ;  /* 0x0000000604398224 */ /* 0x000fe200078e0239 */
[----:B------:R-:W-:Y:S02]  /*5540*/  PLOP3.LUT P0, PT, PT, PT, PT, 0x8, 0x80 ;  /* 0x000000000080781c */ /* 0x000fe40003f0e170 */
[----:B---3--:R-:W-:Y:S01]  /*5550*/  @P3 PLOP3.LUT P0, PT, P5, PT, PT, 0x8, 0x80 ;  /* 0x000000000080381c */ /* 0x008fe20002f0e170 */
[----:B------:R-:W-:Y:S01]  /*5560*/  @!UPT UIADD3 URZ, UPT, UPT, URZ, URZ, URZ ;  /* 0x000000fffffff290 */ /* 0x000fe2000fffe0ff */
[----:B-1----:R-:W-:Y:S11]  /*5570*/  BRA.U !UP0, `(.L_x_83) ;  /* 0x0000000108947547 */ /* 0x002ff6000b800000 */
[----:B------:R-:W-:Y:S01]  /*5580*/  LOP3.LUT P1, RZ, R102, 0xff, RZ, 0xc0, !PT ;  /* 0x000000ff66ff7812 */ /* 0x000fe2000782c0ff */
[----:B------:R-:W-:Y:S01]  /*5590*/  @!UPT UIADD3 URZ, UPT, UPT, URZ, URZ, URZ ;  /* 0x000000fffffff290 */ /* 0x000fe2000fffe0ff */
[----:B------:R-:W-:Y:S11]  /*55a0*/  @!P0 BRA `(.L_x_84) ;  /* 0x00000000000c8947 */ /* 0x000ff60003800000 */
[----:B------:R-:W-:Y:S04]  /*55b0*/  SHF.L.U32 R3, R110, 0x1f, RZ ;  /* 0x0000001f6e037819 */ /* 0x000fe800000006ff */
[----:B------:R-:W1:Y:S02]  /*55c0*/  SYNCS.PHASECHK.TRANS64.TRYWAIT P0, [UR44+0x60], R3 ;  /* 0x00006003ff0075a7 */ /* 0x000e64000800112c */
[----:B-1----:R-:W-:Y:S05]  /*55d0*/  @!P0 BRA `(.L_x_85) ;  /* 0x0000002000608947 */ /* 0x002fea0003800000 */
.L_x_84:
[----:B------:R-:W-:Y:S01]  /*55e0*/  UISETP.NE.U32.AND UP0, UPT, UR40, URZ, UPT ;  /* 0x000000ff2800728c */ /* 0x000fe2000bf05070 */
[----:B------:R-:W-:Y:S01]  /*55f0*/  CS2R R66, SRZ ;  /* 0x0000000000427805 */ /* 0x000fe2000001ff00 */
[----:B------:R-:W-:Y:S01]  /*5600*/  UISETP.NE.AND UP1, UPT, UR39, URZ, UPT ;  /* 0x000000ff2700728c */ /* 0x000fe2000bf25270 */
[----:B------:R-:W-:Y:S01]  /*5610*/  CS2R R62, SRZ ;  /* 0x00000000003e7805 */ /* 0x000fe2000001ff00 */
[----:B------:R-:W-:Y:S01]  /*5620*/  UISETP.NE.AND.EX UP0, UPT, UR41, URZ, UPT, UP0 ;  /* 0x000000ff2900728c */ /* 0x000fe2000bf05300 */
[----:B------:R-:W-:Y:S01]  /*5630*/  CS2R R64, SRZ ;  /* 0x0000000000407805 */ /* 0x000fe2000001ff00 */
[----:B------:R-:W-:Y:S01]  /*5640*/  USEL UR4, URZ, 0xffffffff, UP1 ;  /* 0xffffffffff047887 */ /* 0x000fe20008800000 */
[----:B------:R-:W-:Y:S01]  /*5650*/  CS2R R68, SRZ ;  /* 0x0000000000447805 */ /* 0x000fe2000001ff00 */
[----:B------:R-:W-:Y:S01]  /*5660*/  USEL UR5, URZ, 0xffffffff, UP0 ;  /* 0xffffffffff057887 */ /* 0x000fe20008000000 */
[----:B------:R-:W-:Y:S02]  /*5670*/  CS2R R72, SRZ ;  /* 0x0000000000487805 */ /* 0x000fe4000001ff00 */
[----:B------:R-:W-:Y:S01]  /*5680*/  LOP3.LUT R110, R110, 0x1, RZ, 0x3c, !PT ;  /* 0x000000016e6e7812 */ /* 0x000fe200078e3cff */
[----:B------:R-:W-:Y:S01]  /*5690*/  VOTEU.ANY UP0, P1 ;  /* 0x0000000000ff7886 */ /* 0x000fe20000800100 */
[----:B------:R-:W-:Y:S04]  /*56a0*/  @UP3 USEL UR4, UR5, UR4, !UP0 ;  /* 0x0000000405043287 */ /* 0x000fe8000c000000 */
[----:B------:R-:W-:Y:S04]  /*56b0*/  ULOP3.LUT UR4, UR4, 0x1, URZ, 0xc0, !UPT ;  /* 0x0000000104047892 */ /* 0x000fe8000f8ec0ff */
[----:B------:R-:W-:Y:S02]  /*56c0*/  UISETP.NE.U32.AND UP0, UPT, UR4, 0x1, UPT ;  /* 0x000000010400788c */ /* 0x000fe4000bf05070 */
[----:B------:R-:W-:Y:S04]  /*56d0*/  UIADD3 UR4, UPT, UPT, UR44, 0x68, URZ ;  /* 0x000000682c047890 */ /* 0x000fe8000fffe0ff */
[----:B------:R-:W-:Y:S01]  /*56e0*/  PLOP3.LUT P0, PT, PT, PT, UP0, 0x80, 0x8 ;  /* 0x000000000008781c */ /* 0x000fe20003f0f008 */
[----:B------:R-:W-:Y:S11]  /*56f0*/  UPRMT UR4, UR37, 0x654, UR4 ;  /* 0x0000065425047896 */ /* 0x000ff60008000004 */
[----:B------:R-:W-:Y:S01]  /*5700*/  @!UPT UIADD3 URZ, UPT, UPT, URZ, URZ, URZ ;  /* 0x000000fffffff290 */ /* 0x000fe2000fffe0ff */
[----:B------:R3:W1:Y:S04]  /*5710*/  @P0 LDS.64 R66, [R107+UR44+0x180] ;  /* 0x0001802c6b420984 */ /* 0x0006680008000a00 */
[----:B------:R3:W1:Y:S04]  /*5720*/  @P0 LDS.64 R62, [R107+UR44+0x580] ;  /* 0x0005802c6b3e0984 */ /* 0x0006680008000a00 */
[----:B------:R3:W1:Y:S04]  /*5730*/  @P0 LDS.64 R64, [R107+UR44+0x980] ;  /* 0x0009802c6b400984 */ /* 0x0006680008000a00 */
[----:B------:R3:W1:Y:S04]  /*5740*/  @P0 LDS.64 R68, [R107+UR44+0xd80] ;  /* 0x000d802c6b440984 */ /* 0x0006680008000a00 */
[----:B------:R3:W1:Y:S01]  /*5750*/  @P0 LDS.64 R72, [R107+UR44+0x1180] ;  /* 0x0011802c6b480984 */ /* 0x0006620008000a00 */
[----:B------:R-:W-:Y:S01]  /*5760*/  @!PT LDS RZ, [RZ] ;  /* 0x00000000fffff984 */ /* 0x000fe20000000800 */
[----:B------:R-:W-:Y:S01]  /*5770*/  @!PT LDS RZ, [RZ] ;  /* 0x00000000fffff984 */ /* 0x000fe20000000800 */
[----:B------:R-:W-:Y:S01]  /*5780*/  @!PT LDS RZ, [RZ] ;  /* 0x00000000fffff984 */ /* 0x000fe20000000800 */
[----:B------:R-:W-:Y:S01]  /*5790*/  @!PT LDS RZ, [RZ] ;  /* 0x00000000fffff984 */ /* 0x000fe20000000800 */
[----:B------:R4:W-:Y:S06]  /*57a0*/  MEMBAR.ALL.CTA ;  /* 0x0000000000007992 */ /* 0x0009ec0000008000 */
[----:B----4-:R-:W4:Y:S02]  /*57b0*/  FENCE.VIEW.ASYNC.S ;  /* 0x00000000000073c6 */ /* 0x010f240000000000 */
[----:B----4-:R-:W-:Y:S01]  /*57c0*/  SYNCS.ARRIVE.TRANS64.RED.A1T0 RZ, [UR4], RZ ;  /* 0x000000ffffff79a7 */ /* 0x010fe20008100404 */
.L_x_83:
[----:B--2---:R-:W-:Y:S05]  /*57d0*/  @P4 BRA `(.L_x_86) ;  /* 0x0000000000084947 */ /* 0x004fea0003800000 */
[----:B------:R-:W2:Y:S02]  /*57e0*/  SYNCS.PHASECHK.TRANS64.TRYWAIT P0, [UR50+0xa0], R8 ;  /* 0x0000a008ff0075a7 */ /* 0x000ea40008001132 */
[----:B--2---:R-:W-:Y:S05]  /*57f0*/  @!P0 BRA `(.L_x_87) ;  /* 0x0000001c00f08947 */ /* 0x004fea0003800000 */
.L_x_86:
[----:B------:R-:W-:Y:S04]  /*5800*/  ULEA.HI UR4, UR38, UR38, URZ, 0x1 ;  /* 0x0000002626047291 */ /* 0x000fe8000f8f08ff */
[----:B------:R-:W-:Y:S02]  /*5810*/  USHF.R.U32.HI UR5, URZ, 0x1, UR4 ;  /* 0x00000001ff057899 */ /* 0x000fe40008011604 */
[----:B------:R-:W-:Y:S04]  /*5820*/  ULOP3.LUT UR4, UR4, 0xffe, URZ, 0xc0, !UPT ;  /* 0x00000ffe04047892 */ /* 0x000fe8000f8ec0ff */
[----:B------:R-:W-:Y:S01]  /*5830*/  UIADD3 UR4, UPT, UPT, -UR4, UR38, URZ ;  /* 0x0000002604047290 */ /* 0x000fe2000fffe1ff */
[----:B------:R-:W-:Y:S04]  /*5840*/  IMAD.U32 R5, RZ, RZ, UR5 ;  /* 0x00000005ff057e24 */ /* 0x000fe8000f8e00ff */
[----:B-1----:R-:W-:Y:S01]  /*5850*/  IMAD R3, R5, 0x50, R2 ;  /* 0x0000005005037824 */ /* 0x002fe200078e0202 */
[----:B------:R-:W-:Y:S05]  /*5860*/  MOV R60, UR4 ;  /* 0x00000004003c7c02 */ /* 0x000fea0008000f00 */
[----:B------:R-:W-:Y:S05]  /*5870*/  IMAD R60, R60, 0x100000, R3 ;  /* 0x001000003c3c7824 */ /* 0x000fea00078e0203 */
[----:B------:R-:W-:Y:S04]  /*5880*/  SHF.R.U32.HI R7, RZ, 0x15, R60 ;  /* 0x00000015ff077819 */ /* 0x000fe8000001163c */
[----:B------:R-:W-:Y:S11]  /*5890*/  LOP3.LUT P0, RZ, R7, 0x3, R108, 0x48, !PT ;  /* 0x0000000307ff7812 */ /* 0x000ff6000780486c */
[----:B------:R-:W-:Y:S02]  /*58a0*/  @!UPT UIADD3 URZ, UPT, UPT, URZ, URZ, URZ ;  /* 0x000000fffffff290 */ /* 0x000fe4000fffe0ff */
[----:B------:R-:W-:Y:S05]  /*58b0*/  @!P0 BRA `(.L_x_88) ;  /* 0x0000000000408947 */ /* 0x000fea0003800000 */
[----:B------:R-:W1:Y:S01]  /*58c0*/  LDCU.64 UR8, c[0x4][0x68] ;  /* 0x01000d00ff0877ac */ /* 0x000e620008000a00 */
[----:B------:R-:W-:Y:S01]  /*58d0*/  MOV R15, 0x0 ;  /* 0x00000000000f7802 */ /* 0x000fe20000000f00 */
[----:B------:R-:W-:Y:S02]  /*58e0*/  HFMA2 R12, -RZ, RZ, 0, 5.9604644775390625e-08 ;  /* 0x00000001ff0c7431 */ /* 0x000fe400000001ff */
[----:B------:R-:W-:Y:S02]  /*58f0*/  IMAD.MOV.U32 R8, RZ, RZ, 0x192 ;  /* 0x00000192ff087424 */ /* 0x000fe400078e00ff */
[----:B------:R-:W-:Y:S01]  /*5900*/  IMAD.MOV.U32 R13, RZ, RZ, RZ ;  /* 0x000000ffff0d7224 */ /* 0x000fe200078e00ff */
[----:B------:R-:W2:Y:S01]  /*5910*/  LDCU.64 UR6, c[0x4][0x70] ;  /* 0x01000e00ff0677ac */ /* 0x000ea20008000a00 */
[----:B------:R-:W3:Y:S01]  /*5920*/  LDC.64 R14, c[0x4][R15] ;  /* 0x010000000f0e7b82 */ /* 0x000ee20000000a00 */
[----:B------:R-:W4:Y:S01]  /*5930*/  LDCU.64 UR4, c[0x4][0x8] ;  /* 0x01000100ff0477ac */ /* 0x000f220008000a00 */
[----:B-1----:R-:W-:Y:S01]  /*5940*/  MOV R5, UR9 ;  /* 0x0000000900057c02 */ /* 0x002fe20008000f00 */
[----:B------:R-:W-:Y:S01]  /*5950*/  IMAD.U32 R4, RZ, RZ, UR8 ;  /* 0x00000008ff047e24 */ /* 0x000fe2000f8e00ff */
[----:B--2---:R-:W-:Y:S01]  /*5960*/  MOV R7, UR7 ;  /* 0x0000000700077c02 */ /* 0x004fe20008000f00 */
[----:B------:R-:W-:Y:S01]  /*5970*/  IMAD.U32 R6, RZ, RZ, UR6 ;  /* 0x00000006ff067e24 */ /* 0x000fe2000f8e00ff */
[----:B----4-:R-:W-:Y:S01]  /*5980*/  MOV R11, UR5 ;  /* 0x00000005000b7c02 */ /* 0x010fe20008000f00 */
[----:B------:R-:W-:Y:S02]  /*5990*/  IMAD.U32 R10, RZ, RZ, UR4 ;  /* 0x00000004ff0a7e24 */ /* 0x000fe4000f8e00ff */
[----:B------:R-:W-:Y:S07]  /*59a0*/  LEPC R20, `(.L_x_88) ;  /* 0x000000001014794e */ /* 0x000fee0000000000 */
[----:B---3-5:R-:W-:Y:S05]  /*59b0*/  CALL.ABS.NOINC R14 ;  /* 0x000000000e007343 */ /* 0x028fea0003c00000 */
.L_x_88:
[----:B------:R-:W-:Y:S05]  /*59c0*/  WARPSYNC.ALL ;  /* 0x0000000000007948 */ /* 0x000fea0003800000 */
[C---:B------:R-:W-:Y:S01]  /*59d0*/  R2UR UR4, R60.reuse ;  /* 0x000000003c0472ca */ /* 0x040fe200000e0000 */
[----:B------:R-:W-:Y:S05]  /*59e0*/  VIADD R3, R60, 0x10 ;  /* 0x000000103c037836 */ /* 0x000fea0000000000 */
[----:B------:R-:W-:Y:S04]  /*59f0*/  SHF.R.U32.HI R3, RZ, 0x15, R3 ;  /* 0x00000015ff037819 */ /* 0x000fe80000011603 */
[----:B------:R-:W-:Y:S03]  /*5a00*/  LOP3.LUT P0, RZ, R3, 0x3, R108, 0x48, !PT ;  /* 0x0000000303ff7812 */ /* 0x000fe6000780486c */
[----:B------:R-:W1:Y:S01]  /*5a10*/  LDTM.16dp32bit_t0_t15.x8 R48, tmem[UR4] ;  /* 0x00000004003079ee */ /* 0x000e620008980000 */
[----:B------:R-:W2:Y:S09]  /*5a20*/  LDTM.16dp32bit_t16_t31.x8 R48, tmem[UR4+0x8] ;  /* 0x00000804003079ee */ /* 0x000eb200089a0000 */
[----:B--2---:R-:W-:Y:S05]  /*5a30*/  @!P0 BRA `(.L_x_89) ;  /* 0x0000000000408947 */ /* 0x004fea0003800000 */
[----:B------:R-:W2:Y:S01]  /*5a40*/  LDCU.64 UR8, c[0x4][0x68] ;  /* 0x01000d00ff0877ac */ /* 0x000ea20008000a00 */
[----:B------:R-:W-:Y:S01]  /*5a50*/  MOV R15, 0x0 ;  /* 0x00000000000f7802 */ /* 0x000fe20000000f00 */
[----:B------:R-:W-:Y:S02]  /*5a60*/  HFMA2 R12, -RZ, RZ, 0, 5.9604644775390625e-08 ;  /* 0x00000001ff0c7431 */ /* 0x000fe400000001ff */
[----:B------:R-:W-:Y:S02]  /*5a70*/  IMAD.MOV.U32 R8, RZ, RZ, 0x192 ;  /* 0x00000192ff087424 */ /* 0x000fe400078e00ff */
[----:B------:R-:W-:Y:S01]  /*5a80*/  IMAD.MOV.U32 R13, RZ, RZ, RZ ;  /* 0x000000ffff0d7224 */ /* 0x000fe200078e00ff */
[----:B------:R-:W3:Y:S01]  /*5a90*/  LDCU.64 UR6, c[0x4][0x70] ;  /* 0x01000e00ff0677ac */ /* 0x000ee20008000a00 */
[----:B------:R-:W1:Y:S01]  /*5aa0*/  LDC.64 R14, c[0x4][R15] ;  /* 0x010000000f0e7b82 */ /* 0x000e620000000a00 */
[----:B------:R-:W4:Y:S01]  /*5ab0*/  LDCU.64 UR4, c[0x4][0x8] ;  /* 0x01000100ff0477ac */ /* 0x000f220008000a00 */
[----:B--2---:R-:W-:Y:S01]  /*5ac0*/  MOV R5, UR9 ;  /* 0x0000000900057c02 */ /* 0x004fe20008000f00 */
[----:B------:R-:W-:Y:S01]  /*5ad0*/  IMAD.U32 R4, RZ, RZ, UR8 ;  /* 0x00000008ff047e24 */ /* 0x000fe2000f8e00ff */
[----:B---3--:R-:W-:Y:S01]  /*5ae0*/  MOV R7, UR7 ;  /* 0x0000000700077c02 */ /* 0x008fe20008000f00 */
[----:B------:R-:W-:Y:S01]  /*5af0*/  IMAD.U32 R6, RZ, RZ, UR6 ;  /* 0x00000006ff067e24 */ /* 0x000fe2000f8e00ff */
[----:B----4-:R-:W-:Y:S01]  /*5b00*/  MOV R11, UR5 ;  /* 0x00000005000b7c02 */ /* 0x010fe20008000f00 */
[----:B------:R-:W-:Y:S02]  /*5b10*/  IMAD.U32 R10, RZ, RZ, UR4 ;  /* 0x00000004ff0a7e24 */ /* 0x000fe4000f8e00ff */
[----:B------:R-:W-:Y:S07]  /*5b20*/  LEPC R20, `(.L_x_89) ;  /* 0x000000001014794e */ /* 0x000fee0000000000 */
[----:B-1---5:R-:W-:Y:S05]  /*5b30*/  CALL.ABS.NOINC R14 ;  /* 0x000000000e007343 */ /* 0x022fea0003c00000 */
.L_x_89:
[----:B------:R-:W-:Y:S05]  /*5b40*/  WARPSYNC.ALL ;  /* 0x0000000000007948 */ /* 0x000fea0003800000 */
[C---:B------:R-:W-:Y:S01]  /*5b50*/  R2UR UR4, R60.reuse ;  /* 0x000000003c0472ca */ /* 0x040fe200000e0000 */
[----:B------:R-:W-:Y:S05]  /*5b60*/  VIADD R3, R60, 0x20 ;  /* 0x000000203c037836 */ /* 0x000fea0000000000 */
[----:B------:R-:W-:Y:S04]  /*5b70*/  SHF.R.U32.HI R3, RZ, 0x15, R3 ;  /* 0x00000015ff037819 */ /* 0x000fe80000011603 */
[----:B------:R-:W-:Y:S03]  /*5b80*/  LOP3.LUT P0, RZ, R3, 0x3, R108, 0x48, !PT ;  /* 0x0000000303ff7812 */ /* 0x000fe6000780486c */
[----:B------:R-:W2:Y:S01]  /*5b90*/  LDTM.16dp32bit_t0_t15.x8 R40, tmem[UR4+0x10] ;  /* 0x00001004002879ee */ /* 0x000ea20008980000 */
[----:B------:R-:W1:Y:S09]  /*5ba0*/  LDTM.16dp32bit_t16_t31.x8 R40, tmem[UR4+0x18] ;  /* 0x00001804002879ee */ /* 0x000e7200089a0000 */
[----:B-1----:R-:W-:Y:S05]  /*5bb0*/  @!P0 BRA `(.L_x_90) ;  /* 0x0000000000408947 */ /* 0x002fea0003800000 */
[----:B------:R-:W1:Y:S01]  /*5bc0*/  LDCU.64 UR8, c[0x4][0x68] ;  /* 0x01000d00ff0877ac */ /* 0x000e620008000a00 */
[----:B------:R-:W-:Y:S01]  /*5bd0*/  MOV R15, 0x0 ;  /* 0x00000000000f7802 */ /* 0x000fe20000000f00 */
[----:B------:R-:W-:Y:S02]  /*5be0*/  HFMA2 R12, -RZ, RZ, 0, 5.9604644775390625e-08 ;  /* 0x00000001ff0c7431 */ /* 0x000fe400000001ff */
[----:B------:R-:W-:Y:S02]  /*5bf0*/  IMAD.MOV.U32 R8, RZ, RZ, 0x192 ;  /* 0x00000192ff087424 */ /* 0x000fe400078e00ff */
[----:B------:R-:W-:Y:S01]  /*5c00*/  IMAD.MOV.U32 R13, RZ, RZ, RZ ;  /* 0x000000ffff0d7224 */ /* 0x000fe200078e00ff */
[----:B------:R-:W3:Y:S01]  /*5c10*/  LDCU.64 UR6, c[0x4][0x70] ;  /* 0x01000e00ff0677ac */ /* 0x000ee20008000a00 */
[----:B------:R-:W2:Y:S01]  /*5c20*/  LDC.64 R14, c[0x4][R15] ;  /* 0x010000000f0e7b82 */ /* 0x000ea20000000a00 */
[----:B------:R-:W4:Y:S01]  /*5c30*/  LDCU.64 UR4, c[0x4][0x8] ;  /* 0x01000100ff0477ac */ /* 0x000f220008000a00 */
[----:B-1----:R-:W-:Y:S01]  /*5c40*/  MOV R5, UR9 ;  /* 0x0000000900057c02 */ /* 0x002fe20008000f00 */
[----:B------:R-:W-:Y:S01]  /*5c50*/  IMAD.U32 R4, RZ, RZ, UR8 ;  /* 0x00000008ff047e24 */ /* 0x000fe2000f8e00ff */
[----:B---3--:R-:W-:Y:S01]  /*5c60*/  MOV R7, UR7 ;  /* 0x0000000700077c02 */ /* 0x008fe20008000f00 */
[----:B------:R-:W-:Y:S01]  /*5c70*/  IMAD.U32 R6, RZ, RZ, UR6 ;  /* 0x00000006ff067e24 */ /* 0x000fe2000f8e00ff */
[----:B----4-:R-:W-:Y:S01]  /*5c80*/  MOV R11, UR5 ;  /* 0x00000005000b7c02 */ /* 0x010fe20008000f00 */
[----:B------:R-:W-:Y:S02]  /*5c90*/  IMAD.U32 R10, RZ, RZ, UR4 ;  /* 0x00000004ff0a7e24 */ /* 0x000fe4000f8e00ff */
[----:B------:R-:W-:Y:S07]  /*5ca0*/  LEPC R20, `(.L_x_90) ;  /* 0x000000001014794e */ /* 0x000fee0000000000 */
[----:B--2--5:R-:W-:Y:S05]  /*5cb0*/  CALL.ABS.NOINC R14 ;  /* 0x000000000e007343 */ /* 0x024fea0003c00000 */
.L_x_90:
[----:B------:R-:W-:Y:S05]  /*5cc0*/  WARPSYNC.ALL ;  /* 0x0000000000007948 */ /* 0x000fea0003800000 */
[C---:B------:R-:W-:Y:S01]  /*5cd0*/  R2UR UR4, R60.reuse ;  /* 0x000000003c0472ca */ /* 0x040fe200000e0000 */
[----:B------:R-:W-:Y:S05]  /*5ce0*/  VIADD R3, R60, 0x30 ;  /* 0x000000303c037836 */ /* 0x000fea0000000000 */
[----:B------:R-:W-:Y:S04]  /*5cf0*/  SHF.R.U32.HI R3, RZ, 0x15, R3 ;  /* 0x00000015ff037819 */ /* 0x000fe80000011603 */
[----:B------:R-:W-:Y:S03]  /*5d00*/  LOP3.LUT P0, RZ, R3, 0x3, R108, 0x48, !PT ;  /* 0x0000000303ff7812 */ /* 0x000fe6000780486c */
[----:B------:R-:W1:Y:S01]  /*5d10*/  LDTM.16dp32bit_t0_t15.x8 R32, tmem[UR4+0x20] ;  /* 0x00002004002079ee */ /* 0x000e620008980000 */
[----:B------:R-:W1:Y:S09]  /*5d20*/  LDTM.16dp32bit_t16_t31.x8 R32, tmem[UR4+0x28] ;  /* 0x00002804002079ee */ /* 0x000e7200089a0000 */
[----:B-1----:R-:W-:Y:S05]  /*5d30*/  @!P0 BRA `(.L_x_91) ;  /* 0x0000000000408947 */ /* 0x002fea0003800000 */
        /* <DEDUP_REMOVED lines=16> */
.L_x_91:
        /* <DEDUP_REMOVED lines=24> */
.L_x_92:
[----:B------:R-:W-:Y:S01]  /*5fc0*/  ISETP.NE.AND P0, PT, R113, RZ, PT ;  /* 0x000000ff7100720c */ /* 0x000fe20003f05270 */
[----:B------:R-:W-:Y:S05]  /*5fd0*/  WARPSYNC.ALL ;  /* 0x0000000000007948 */ /* 0x000fea0003800000 */
[----:B----45:R-:W-:Y:S01]  /*5fe0*/  IMAD R48, R58, R48, RZ ;  /* 0x000000303a307224 */ /* 0x030fe200078e02ff */
[----:B------:R-:W-:Y:S01]  /*5ff0*/  R2UR UR4, R60 ;  /* 0x000000003c0472ca */ /* 0x000fe200000e0000 */
[----:B------:R-:W-:Y:S01]  /*6000*/  UIADD3 UR5, UPT, UPT, UR50, 0xc0, URZ ;  /* 0x000000c032057890 */ /* 0x000fe2000fffe0ff */
[----:B------:R-:W-:Y:S01]  /*6010*/  SHF.L.U32 R0, R66, 0x10, RZ ;  /* 0x0000001042007819 */ /* 0x000fe200000006ff */
[----:B------:R-:W-:Y:S01]  /*6020*/  IMAD R49, R58, R49, RZ ;  /* 0x000000313a317224 */ /* 0x000fe200078e02ff */
[----:B------:R-:W-:Y:S01]  /*6030*/  PRMT R3, R66, 0x8880, RZ ;  /* 0x0000888042037816 */ /* 0x000fe200000000ff */
[----:B------:R-:W-:Y:S01]  /*6040*/  IMAD R50, R58, R50, RZ ;  /* 0x000000323a327224 */ /* 0x000fe200078e02ff */
[----:B------:R-:W-:Y:S01]  /*6050*/  SHF.L.U32 R13, R66, 0x8, RZ ;  /* 0x00000008420d7819 */ /* 0x000fe200000006ff */
[C---:B------:R-:W-:Y:S01]  /*6060*/  IMAD R51, R58.reuse, R51, RZ ;  /* 0x000000333a337224 */ /* 0x040fe200078e02ff */
[----:B------:R-:W-:Y:S01]  /*6070*/  SHF.R.S32.HI R0, RZ, 0x18, R0 ;  /* 0x00000018ff007819 */ /* 0x000fe20000011400 */
[----:B------:R-:W-:Y:S01]  /*6080*/  IMAD R48, R3, UR39, R48 ;  /* 0x0000002703307c24 */ /* 0x000fe2000f8e0230 */
[C---:B------:R-:W-:Y:S01]  /*6090*/  PRMT R91, R67.reuse, 0x8880, RZ ;  /* 0x00008880435b7816 */ /* 0x040fe200000000ff */
[----:B------:R-:W-:Y:S01]  /*60a0*/  IMAD R52, R58, R52, RZ ;  /* 0x000000343a347224 */ /* 0x000fe200078e02ff */
[----:B------:R-:W-:Y:S01]  /*60b0*/  SHF.R.S32.HI R13, RZ, 0x18, R13 ;  /* 0x00000018ff0d7819 */ /* 0x000fe2000001140d */
[----:B------:R-:W-:Y:S01]  /*60c0*/  IMAD R49, R0, UR39, R49 ;  /* 0x0000002700317c24 */ /* 0x000fe2000f8e0231 */
[----:B------:R-:W-:Y:S01]  /*60d0*/  SHF.R.S32.HI R12, RZ, 0x18, R66 ;  /* 0x00000018ff0c7819 */ /* 0x000fe20000011442 */
[----:B------:R-:W-:Y:S01]  /*60e0*/  IMAD R53, R58, R53, RZ ;  /* 0x000000353a357224 */ /* 0x000fe200078e02ff */
[----:B------:R-:W-:Y:S01]  /*60f0*/  SHF.L.U32 R90, R67, 0x10, RZ ;  /* 0x00000010435a7819 */ /* 0x000fe200000006ff */
[----:B------:R-:W-:Y:S01]  /*6100*/  IMAD R50, R13, UR39, R50 ;  /* 0x000000270d327c24 */ /* 0x000fe2000f8e0232 */
[----:B------:R-:W-:Y:S01]  /*6110*/  SHF.L.U32 R89, R67, 0x8, RZ ;  /* 0x0000000843597819 */ /* 0x000fe200000006ff */
[----:B------:R-:W-:Y:S01]  /*6120*/  IMAD R51, R12, UR39, R51 ;  /* 0x000000270c337c24 */ /* 0x000fe2000f8e0233 */
[----:B------:R-:W-:Y:S01]  /*6130*/  MOV R3, R91 ;  /* 0x0000005b00037202 */ /* 0x000fe20000000f00 */
[C---:B------:R-:W-:Y:S01]  /*6140*/  IMAD R54, R58.reuse, R54, RZ ;  /* 0x000000363a367224 */ /* 0x040fe200078e02ff */
[----:B------:R-:W-:Y:S01]  /*6150*/  SHF.R.S32.HI R0, RZ, 0x18, R90 ;  /* 0x00000018ff007819 */ /* 0x000fe2000001145a */
[----:B------:R-:W-:Y:S01]  /*6160*/  IMAD R55, R58, R55, RZ ;  /* 0x000000373a377224 */ /* 0x000fe200078e02ff */
[C---:B------:R-:W-:Y:S01]  /*6170*/  PRMT R92, R62.reuse, 0x8880, RZ ;  /* 0x000088803e5c7816 */ /* 0x040fe200000000ff */
[----:B------:R-:W-:Y:S01]  /*6180*/  IMAD R52, R3, UR39, R52 ;  /* 0x0000002703347c24 */ /* 0x000fe2000f8e0234 */
[----:B------:R-:W-:Y:S01]  /*6190*/  SHF.R.S32.HI R13, RZ, 0x18, R89 ;  /* 0x00000018ff0d7819 */ /* 0x000fe20000011459 */
[----:B------:R-:W-:Y:S01]  /*61a0*/  IMAD.U32 R88, R62, 0x10000, RZ ;  /* 0x000100003e587824 */ /* 0x000fe200078e00ff */
[----:B------:R-:W-:Y:S01]  /*61b0*/  SHF.R.S32.HI R14, RZ, 0x18, R67 ;  /* 0x00000018ff0e7819 */ /* 0x000fe20000011443 */
[----:B------:R-:W-:Y:S01]  /*61c0*/  IMAD R53, R0, UR39, R53 ;  /* 0x0000002700357c24 */ /* 0x000fe2000f8e0235 */
[----:B------:R-:W-:Y:S01]  /*61d0*/  MOV R3, R92 ;  /* 0x0000005c00037202 */ /* 0x000fe20000000f00 */
[----:B--2---:R-:W-:Y:S01]  /*61e0*/  IMAD R40, R58, R40, RZ ;  /* 0x000000283a287224 */ /* 0x004fe200078e02ff */
[----:B------:R-:W-:Y:S01]  /*61f0*/  SHF.L.U32 R87, R62, 0x8, RZ ;  /* 0x000000083e577819 */ /* 0x000fe200000006ff */
[----:B------:R-:W-:Y:S01]  /*6200*/  IMAD R54, R13, UR39, R54 ;  /* 0x000000270d367c24 */ /* 0x000fe2000f8e0236 */
[----:B------:R-:W-:Y:S01]  /*6210*/  SHF.R.S32.HI R0, RZ, 0x18, R88 ;  /* 0x00000018ff007819 */ /* 0x000fe20000011458 */
[----:B------:R-:W-:Y:S01]  /*6220*/  IMAD R55, R14, UR39, R55 ;  /* 0x000000270e377c24 */ /* 0x000fe2000f8e0237 */
[----:B------:R-:W-:Y:S01]  /*6230*/  PRMT R86, R63, 0x8880, RZ ;  /* 0x000088803f567816 */ /* 0x000fe200000000ff */
[C---:B------:R-:W-:Y:S01]  /*6240*/  IMAD R41, R58.reuse, R41, RZ ;  /* 0x000000293a297224 */ /* 0x040fe200078e02ff */
[----:B------:R-:W-:Y:S01]  /*6250*/  SHF.R.S32.HI R20, RZ, 0x18, R62 ;  /* 0x00000018ff147819 */ /* 0x000fe2000001143e */
[----:B------:R-:W-:Y:S01]  /*6260*/  IMAD R40, R3, UR39, R40 ;  /* 0x0000002703287c24 */ /* 0x000fe2000f8e0228 */
[----:B------:R-:W-:Y:S01]  /*6270*/  SHF.R.S32.HI R3, RZ, 0x18, R87 ;  /* 0x00000018ff037819 */ /* 0x000fe20000011457 */
[C---:B------:R-:W-:Y:S01]  /*6280*/  IMAD R42, R58.reuse, R42, RZ ;  /* 0x0000002a3a2a7224 */ /* 0x040fe200078e02ff */
[C---:B------:R-:W-:Y:S01]  /*6290*/  SHF.L.U32 R84, R63.reuse, 0x10, RZ ;  /* 0x000000103f547819 */ /* 0x040fe200000006ff */
[----:B------:R-:W-:Y:S01]  /*62a0*/  IMAD R43, R58, R43, RZ ;  /* 0x0000002b3a2b7224 */ /* 0x000fe200078e02ff */
[----:B------:R-:W-:Y:S01]  /*62b0*/  SHF.L.U32 R15, R63, 0x8, RZ ;  /* 0x000000083f0f7819 */ /* 0x000fe200000006ff */
[----:B------:R-:W-:Y:S01]  /*62c0*/  IMAD R41, R0, UR39, R41 ;  /* 0x0000002700297c24 */ /* 0x000fe2000f8e0229 */
[----:B------:R-:W-:Y:S01]  /*62d0*/  MOV R13, R86 ;  /* 0x00000056000d7202 */ /* 0x000fe20000000f00 */
[----:B------:R-:W-:Y:S01]  /*62e0*/  IMAD R44, R58, R44, RZ ;  /* 0x0000002c3a2c7224 */ /* 0x000fe200078e02ff */
[----:B------:R-:W-:Y:S01]  /*62f0*/  SHF.R.S32.HI R0, RZ, 0x18, R84 ;  /* 0x00000018ff007819 */ /* 0x000fe20000011454 */
[----:B------:R-:W-:Y:S01]  /*6300*/  IMAD R42, R3, UR39, R42 ;  /* 0x00000027032a7c24 */ /* 0x000fe2000f8e022a */
[----:B------:R-:W-:Y:S01]  /*6310*/  PRMT R85, R64, 0x8880, RZ ;  /* 0x0000888040557816 */ /* 0x000fe200000000ff */
[----:B------:R-:W-:Y:S01]  /*6320*/  IMAD R45, R58, R45, RZ ;  /* 0x0000002d3a2d7224 */ /* 0x000fe200078e02ff */
[----:B------:R-:W-:Y:S01]  /*6330*/  SHF.R.S32.HI R15, RZ, 0x18, R15 ;  /* 0x00000018ff0f7819 */ /* 0x000fe2000001140f */
[----:B------:R-:W-:Y:S01]  /*6340*/  IMAD R43, R20, UR39, R43 ;  /* 0x00000027142b7c24 */ /* 0x000fe2000f8e022b */
[----:B------:R-:W-:Y:S01]  /*6350*/  SHF.R.S32.HI R62, RZ, 0x18, R63 ;  /* 0x00000018ff3e7819 */ /* 0x000fe2000001143f */
[----:B------:R-:W-:Y:S01]  /*6360*/  IMAD R46, R58, R46, RZ ;  /* 0x0000002e3a2e7224 */ /* 0x000fe200078e02ff */
[----:B------:R-:W-:Y:S01]  /*6370*/  SHF.L.U32 R83, R64, 0x10, RZ ;  /* 0x0000001040537819 */ /* 0x000fe200000006ff */
[----:B------:R-:W-:Y:S01]  /*6380*/  IMAD R44, R13, UR39, R44 ;  /* 0x000000270d2c7c24 */ /* 0x000fe2000f8e022c */
[----:B------:R-:W-:Y:S01]  /*6390*/  MOV R3, R85 ;  /* 0x0000005500037202 */ /* 0x000fe20000000f00 */
[----:B------:R-:W-:Y:S01]  /*63a0*/  IMAD R47, R58, R47, RZ ;  /* 0x0000002f3a2f7224 */ /* 0x000fe200078e02ff */
[C---:B------:R-:W-:Y:S01]  /*63b0*/  PRMT R81, R65.reuse, 0x8880, RZ ;  /* 0x0000888041517816 */ /* 0x040fe200000000ff */
[----:B------:R-:W-:Y:S01]  /*63c0*/  IMAD R45, R0, UR39, R45 ;  /* 0x00000027002d7c24 */ /* 0x000fe2000f8e022d */
[----:B------:R-:W-:Y:S01]  /*63d0*/  SHF.R.S32.HI R0, RZ, 0x18, R83 ;  /* 0x00000018ff007819 */ /* 0x000fe20000011453 */
[----:B------:R-:W-:Y:S01]  /*63e0*/  IMAD R32, R58, R32, RZ ;  /* 0x000000203a207224 */ /* 0x000fe200078e02ff */
[----:B------:R-:W-:Y:S01]  /*63f0*/  SHF.L.U32 R79, R65, 0x10, RZ ;  /* 0x00000010414f7819 */ /* 0x000fe200000006ff */
[----:B------:R-:W-:Y:S01]  /*6400*/  IMAD.SHL.U32 R82, R64, 0x100, RZ ;  /* 0x0000010040527824 */ /* 0x000fe200078e00ff */
[----:B------:R-:W-:Y:S01]  /*6410*/  SHF.R.S32.HI R64, RZ, 0x18, R64 ;  /* 0x00000018ff407819 */ /* 0x000fe20000011440 */
[----:B------:R-:W-:Y:S01]  /*6420*/  IMAD R46, R15, UR39, R46 ;  /* 0x000000270f2e7c24 */ /* 0x000fe2000f8e022e */
[----:B------:R-:W-:Y:S01]  /*6430*/  SHF.L.U32 R77, R65, 0x8, RZ ;  /* 0x00000008414d7819 */ /* 0x000fe200000006ff */
[----:B------:R-:W-:Y:S01]  /*6440*/  IMAD R47, R62, UR39, R47 ;  /* 0x000000273e2f7c24 */ /* 0x000fe2000f8e022f */
[----:B------:R-:W-:Y:S01]  /*6450*/  PRMT R80, R68, 0x8880, RZ ;  /* 0x0000888044507816 */ /* 0x000fe200000000ff */
[C---:B------:R-:W-:Y:S01]  /*6460*/  IMAD R33, R58.reuse, R33, RZ ;  /* 0x000000213a217224 */ /* 0x040fe200078e02ff */
[----:B------:R-:W-:Y:S01]  /*6470*/  SHF.R.S32.HI R15, RZ, 0x18, R77 ;  /* 0x00000018ff0f7819 */ /* 0x000fe2000001144d */
[----:B------:R-:W-:Y:S01]  /*6480*/  IMAD R32, R3, UR39, R32 ;  /* 0x0000002703207c24 */ /* 0x000fe2000f8e0220 */
[----:B------:R-:W-:Y:S01]  /*6490*/  SHF.R.S32.HI R3, RZ, 0x18, R82 ;  /* 0x00000018ff037819 */ /* 0x000fe20000011452 */
[C---:B------:R-:W-:Y:S01]  /*64a0*/  IMAD R34, R58.reuse, R34, RZ ;  /* 0x000000223a227224 */ /* 0x040fe200078e02ff */
[----:B------:R-:W-:Y:S01]  /*64b0*/  SHF.R.S32.HI R66, RZ, 0x18, R65 ;  /* 0x00000018ff427819 */ /* 0x000fe20000011441 */
[----:B------:R-:W-:Y:S01]  /*64c0*/  IMAD R35, R58, R35, RZ ;  /* 0x000000233a237224 */ /* 0x000fe200078e02ff */
[----:B------:R-:W-:Y:S01]  /*64d0*/  SHF.L.U32 R78, R68, 0x10, RZ ;  /* 0x00000010444e7819 */ /* 0x000fe200000006ff */
[----:B------:R-:W-:Y:S01]  /*64e0*/  IMAD R33, R0, UR39, R33 ;  /* 0x0000002700217c24 */ /* 0x000fe2000f8e0221 */
[----:B------:R-:W-:Y:S01]  /*64f0*/  SHF.R.S32.HI R0, RZ, 0x18, R79 ;  /* 0x00000018ff007819 */ /* 0x000fe2000001144f */
[----:B------:R-:W-:Y:S01]  /*6500*/  IMAD R36, R58, R36, RZ ;  /* 0x000000243a247224 */ /* 0x000fe200078e02ff */
[----:B------:R-:W-:Y:S01]  /*6510*/  SHF.L.U32 R75, R68, 0x8, RZ ;  /* 0x00000008444b7819 */ /* 0x000fe200000006ff */
[----:B------:R-:W-:Y:S01]  /*6520*/  IMAD.MOV.U32 R13, RZ, RZ, R81 ;  /* 0x000000ffff0d7224 */ /* 0x000fe200078e0051 */
[----:B------:R-:W-:Y:S01]  /*6530*/  PRMT R74, R69, 0x8880, RZ ;  /* 0x00008880454a7816 */ /* 0x000fe200000000ff */
[----:B------:R-:W-:Y:S01]  /*6540*/  IMAD R34, R3, UR39, R34 ;  /* 0x0000002703227c24 */ /* 0x000fe2000f8e0222 */
[----:B------:R-:W-:Y:S01]  /*6550*/  MOV R3, R80 ;  /* 0x0000005000037202 */ /* 0x000fe20000000f00 */
[----:B------:R-:W-:Y:S01]  /*6560*/  IMAD R37, R58, R37, RZ ;  /* 0x000000253a257224 */ /* 0x000fe200078e02ff */
[----:B------:R-:W-:Y:S01]  /*6570*/  SHF.R.S32.HI R68, RZ, 0x18, R68 ;  /* 0x00000018ff447819 */ /* 0x000fe20000011444 */
[----:B------:R-:W-:Y:S01]  /*6580*/  IMAD R35, R64, UR39, R35 ;  /* 0x0000002740237c24 */ /* 0x000fe2000f8e0223 */
[----:B------:R-:W-:Y:S01]  /*6590*/  SHF.L.U32 R65, R69, 0x8, RZ ;  /* 0x0000000845417819 */ /* 0x000fe200000006ff */
[----:B------:R-:W-:Y:S01]  /*65a0*/  IMAD R38, R58, R38, RZ ;  /* 0x000000263a267224 */ /* 0x000fe200078e02ff */
[----:B------:R-:W-:Y:S01]  /*65b0*/  PRMT R76, R72, 0x8880, RZ ;  /* 0x00008880484c7816 */ /* 0x000fe200000000ff */
[----:B------:R-:W-:Y:S01]  /*65c0*/  IMAD R36, R13, UR39, R36 ;  /* 0x000000270d247c24 */ /* 0x000fe2000f8e0224 */
[----:B------:R-:W-:Y:S01]  /*65d0*/  MOV R13, R74 ;  /* 0x0000004a000d7202 */ /* 0x000fe20000000f00 */
[----:B------:R-:W-:Y:S01]  /*65e0*/  IMAD R39, R58, R39, RZ ;  /* 0x000000273a277224 */ /* 0x000fe200078e02ff */
[----:B------:R-:W-:Y:S01]  /*65f0*/  SHF.R.S32.HI R70, RZ, 0x18, R69 ;  /* 0x00000018ff467819 */ /* 0x000fe20000011445 */
[----:B------:R-:W-:Y:S01]  /*6600*/  IMAD R37, R0, UR39, R37 ;  /* 0x0000002700257c24 */ /* 0x000fe2000f8e0225 */
[----:B------:R-:W-:Y:S01]  /*6610*/  SHF.R.S32.HI R0, RZ, 0x18, R78 ;  /* 0x00000018ff007819 */ /* 0x000fe2000001144e */
[----:B------:R-:W-:Y:S01]  /*6620*/  IMAD R24, R58, R24, RZ ;  /* 0x000000183a187224 */ /* 0x000fe200078e02ff */
[----:B------:R-:W-:Y:S01]  /*6630*/  SHF.L.U32 R67, R72, 0x8, RZ ;  /* 0x0000000848437819 */ /* 0x000fe200000006ff */
[----:B------:R-:W-:Y:S01]  /*6640*/  IMAD R38, R15, UR39, R38 ;  /* 0x000000270f267c24 */ /* 0x000fe2000f8e0226 */
[C---:B------:R-:W-:Y:S01]  /*6650*/  PRMT R63, R73.reuse, 0x8880, RZ ;  /* 0x00008880493f7816 */ /* 0x040fe200000000ff */
[----:B------:R-:W-:Y:S01]  /*6660*/  IMAD R39, R66, UR39, R39 ;  /* 0x0000002742277c24 */ /* 0x000fe2000f8e0227 */
[----:B------:R-:W-:Y:S01]  /*6670*/  SHF.R.S32.HI R12, RZ, 0x18, R72 ;  /* 0x00000018ff0c7819 */ /* 0x000fe20000011448 */
[C---:B------:R-:W-:Y:S01]  /*6680*/  IMAD R25, R58.reuse, R25, RZ ;  /* 0x000000193a197224 */ /* 0x040fe200078e02ff */
[----:B------:R-:W-:Y:S01]  /*6690*/  SHF.L.U32 R61, R73, 0x10, RZ ;  /* 0x00000010493d7819 */ /* 0x000fe200000006ff */
[----:B------:R-:W-:Y:S01]  /*66a0*/  IMAD R24, R3, UR39, R24 ;  /* 0x0000002703187c24 */ /* 0x000fe2000f8e0218 */
[----:B------:R-:W-:Y:S01]  /*66b0*/  SHF.R.S32.HI R3, RZ, 0x18, R75 ;  /* 0x00000018ff037819 */ /* 0x000fe2000001144b */
[----:B------:R-:W-:Y:S01]  /*66c0*/  IMAD R26, R58, R26, RZ ;  /* 0x0000001a3a1a7224 */ /* 0x000fe200078e02ff */
[----:B------:R-:W-:Y:S01]  /*66d0*/  I2IP.S8.S32.SAT R116, R51, R50, RZ ;  /* 0x0000003233747239 */ /* 0x000fe200000014ff */
[----:B------:R-:W-:Y:S01]  /*66e0*/  IMAD.U32 R71, R69, 0x10000, RZ ;  /* 0x0001000045477824 */ /* 0x000fe200078e00ff */
[----:B------:R-:W-:Y:S01]  /*66f0*/  SHF.L.U32 R69, R72, 0x10, RZ ;  /* 0x0000001048457819 */ /* 0x000fe200000006ff */
[----:B------:R-:W-:Y:S01]  /*6700*/  IMAD R27, R58, R27, RZ ;  /* 0x0000001b3a1b7224 */ /* 0x000fe200078e02ff */
[----:B------:R-:W-:Y:S01]  /*6710*/  SHF.R.S32.HI R72, RZ, 0x18, R73 ;  /* 0x00000018ff487819 */ /* 0x000fe20000011449 */
[----:B------:R-:W-:Y:S01]  /*6720*/  IMAD R25, R0, UR39, R25 ;  /* 0x0000002700197c24 */ /* 0x000fe2000f8e0219 */
[----:B------:R-:W-:Y:S01]  /*6730*/  SHF.R.S32.HI R0, RZ, 0x18, R71 ;  /* 0x00000018ff007819 */ /* 0x000fe20000011447 */
[C---:B------:R-:W-:Y:S01]  /*6740*/  IMAD R28, R58.reuse, R28, RZ ;  /* 0x0000001c3a1c7224 */ /* 0x040fe200078e02ff */
[----:B------:R-:W-:Y:S01]  /*6750*/  I2IP.S8.S32.SAT R117, R55, R54, RZ ;  /* 0x0000003637757239 */ /* 0x000fe200000014ff */
[----:B------:R-:W-:Y:S01]  /*6760*/  IMAD R26, R3, UR39, R26 ;  /* 0x00000027031a7c24 */ /* 0x000fe2000f8e021a */
[----:B------:R-:W-:Y:S01]  /*6770*/  SHF.R.S32.HI R3, RZ, 0x18, R65 ;  /* 0x00000018ff037819 */ /* 0x000fe20000011441 */
[----:B------:R-:W-:Y:S01]  /*6780*/  IMAD R29, R58, R29, RZ ;  /* 0x0000001d3a1d7224 */ /* 0x000fe200078e02ff */
[----:B------:R-:W-:Y:S01]  /*6790*/  I2IP.S8.S32.SAT R118, R43, R42, RZ ;  /* 0x0000002a2b767239 */ /* 0x000fe200000014ff */
[----:B------:R-:W-:Y:S01]  /*67a0*/  IMAD R27, R68, UR39, R27 ;  /* 0x00000027441b7c24 */ /* 0x000fe2000f8e021b */
[----:B------:R-:W-:Y:S01]  /*67b0*/  I2IP.S8.S32.SAT R119, R47, R46, RZ ;  /* 0x0000002e2f777239 */ /* 0x000fe200000014ff */
[----:B------:R-:W-:Y:S01]  /*67c0*/  IMAD R30, R58, R30, RZ ;  /* 0x0000001e3a1e7224 */ /* 0x000fe200078e02ff */
[----:B------:R-:W-:Y:S01]  /*67d0*/  I2IP.S8.S32.SAT R120, R35, R34, RZ ;  /* 0x0000002223787239 */ /* 0x000fe200000014ff */
[----:B------:R-:W-:Y:S01]  /*67e0*/  IMAD R28, R13, UR39, R28 ;  /* 0x000000270d1c7c24 */ /* 0x000fe2000f8e021c */
[----:B------:R-:W-:Y:S01]  /*67f0*/  LDTM.16dp32bit_t0_t15.x8 R4, tmem[UR4+0x40] ;  /* 0x00004004000479ee */ /* 0x000fe20008980000 */
[----:B------:R-:W1:Y:S01]  /*6800*/  LDTM.16dp32bit_t16_t31.x8 R4, tmem[UR4+0x48] ;  /* 0x00004804000479ee */ /* 0x000e6200089a0000 */
[----:B------:R-:W-:Y:S01]  /*6810*/  IMAD R29, R0, UR39, R29 ;  /* 0x00000027001d7c24 */ /* 0x000fe2000f8e021d */
[----:B------:R-:W-:Y:S01]  /*6820*/  MOV R13, R76 ;  /* 0x0000004c000d7202 */ /* 0x000fe20000000f00 */
[----:B------:R-:W-:Y:S01]  /*6830*/  IMAD R31, R58, R31, RZ ;  /* 0x0000001f3a1f7224 */ /* 0x000fe200078e02ff */
[----:B------:R-:W-:Y:S01]  /*6840*/  SHF.R.S32.HI R0, RZ, 0x18, R69 ;  /* 0x00000018ff007819 */ /* 0x000fe20000011445 */
[----:B------:R-:W-:Y:S01]  /*6850*/  IMAD R30, R3, UR39, R30 ;  /* 0x00000027031e7c24 */ /* 0x000fe2000f8e021e */
[----:B------:R-:W-:Y:S01]  /*6860*/  SHF.R.S32.HI R3, RZ, 0x18, R67 ;  /* 0x00000018ff037819 */ /* 0x000fe20000011443 */
[----:B------:R-:W-:Y:S01]  /*6870*/  IMAD R31, R70, UR39, R31 ;  /* 0x00000027461f7c24 */ /* 0x000fe2000f8e021f */
[----:B------:R-:W-:Y:S01]  /*6880*/  UPRMT UR5, UR37, 0x654, UR5 ;  /* 0x0000065425057896 */ /* 0x000fe20008000005 */
[----:B------:R-:W-:Y:S01]  /*6890*/  IMAD.SHL.U32 R21, R73, 0x100, RZ ;  /* 0x0000010049157824 */ /* 0x000fe200078e00ff */
[----:B------:R-:W-:Y:S01]  /*68a0*/  I2IP.S8.S32.SAT R121, R39, R38, RZ ;  /* 0x0000002627797239 */ /* 0x000fe200000014ff */
[----:B------:R-:W-:Y:S01]  /*68b0*/  NOP ;  /* 0x0000000000007918 */ /* 0x000fe20000000000 */
[----:B------:R-:W-:Y:S01]  /*68c0*/  I2IP.S8.S32.SAT R122, R27, R26, RZ ;  /* 0x0000001a1b7a7239 */ /* 0x000fe200000014ff */
[----:B------:R-:W-:Y:S01]  /*68d0*/  UIADD3 UR24, UPT, UPT, UR38, 0x1, URZ ;  /* 0x0000000126187890 */ /* 0x000fe2000fffe0ff */
[----:B------:R-:W-:Y:S01]  /*68e0*/  I2IP.S8.S32.SAT R123, R31, R30, RZ ;  /* 0x0000001e1f7b7239 */ /* 0x000fe200000014ff */
[----:B------:R-:W-:Y:S01]  /*68f0*/  BSSY.RECONVERGENT B0, `(.L_x_93) ;  /* 0x000004d000007945 */ /* 0x000fe20003800200 */
[----:B------:R-:W-:Y:S01]  /*6900*/  I2IP.S8.S32.SAT R116, R49, R48, R116 ;  /* 0x0000003031747239 */ /* 0x000fe20000001474 */
[----:B-1----:R-:W-:Y:S01]  /*6910*/  SYNCS.ARRIVE.TRANS64.RED.A1T0 RZ, [UR5], RZ ;  /* 0x000000ffffff79a7 */ /* 0x002fe20008100405 */
[----:B------:R-:W-:Y:S02]  /*6920*/  I2IP.S8.S32.SAT R117, R53, R52, R117 ;  /* 0x0000003435757239 */ /* 0x000fe40000001475 */
[----:B------:R-:W-:Y:S02]  /*6930*/  I2IP.S8.S32.SAT R118, R41, R40, R118 ;  /* 0x0000002829767239 */ /* 0x000fe40000001476 */
[----:B------:R-:W-:Y:S01]  /*6940*/  I2IP.S8.S32.SAT R119, R45, R44, R119 ;  /* 0x0000002c2d777239 */ /* 0x000fe20000001477 */
[----:B------:R1:W-:Y:S01]  /*6950*/  STS.64 [R107+UR44+0x1580], R116 ;  /* 0x001580746b007988 */ /* 0x0003e20008000a2c */
[C---:B------:R-:W-:Y:S01]  /*6960*/  IMAD R4, R58.reuse, R4, RZ ;  /* 0x000000043a047224 */ /* 0x040fe200078e02ff */
[----:B------:R-:W-:Y:S01]  /*6970*/  I2IP.S8.S32.SAT R120, R33, R32, R120 ;  /* 0x0000002021787239 */ /* 0x000fe20000001478 */
[C---:B------:R-:W-:Y:S01]  /*6980*/  IMAD R5, R58.reuse, R5, RZ ;  /* 0x000000053a057224 */ /* 0x040fe200078e02ff */
[----:B------:R-:W-:Y:S01]  /*6990*/  I2IP.S8.S32.SAT R121, R37, R36, R121 ;  /* 0x0000002425797239 */ /* 0x000fe20000001479 */
[----:B------:R-:W-:Y:S01]  /*69a0*/  IMAD R4, R13, UR39, R4 ;  /* 0x000000270d047c24 */ /* 0x000fe2000f8e0204 */
[----:B------:R1:W-:Y:S01]  /*69b0*/  STS.64 [R107+UR44+0x1980], R118 ;  /* 0x001980766b007988 */ /* 0x0003e20008000a2c */
[----:B------:R-:W-:Y:S01]  /*69c0*/  IMAD R6, R58, R6, RZ ;  /* 0x000000063a067224 */ /* 0x000fe200078e02ff */
[----:B------:R-:W-:Y:S01]  /*69d0*/  MOV R13, R63 ;  /* 0x0000003f000d7202 */ /* 0x000fe20000000f00 */
[----:B------:R-:W-:Y:S01]  /*69e0*/  IMAD R5, R0, UR39, R5 ;  /* 0x0000002700057c24 */ /* 0x000fe2000f8e0205 */
[----:B------:R-:W-:Y:S01]  /*69f0*/  SHF.R.S32.HI R0, RZ, 0x18, R61 ;  /* 0x00000018ff007819 */ /* 0x000fe2000001143d */
[C---:B------:R-:W-:Y:S01]  /*6a00*/  IMAD R7, R58.reuse, R7, RZ ;  /* 0x000000073a077224 */ /* 0x040fe200078e02ff */
[----:B------:R1:W-:Y:S01]  /*6a10*/  STS.64 [R107+UR44+0x1d80], R120 ;  /* 0x001d80786b007988 */ /* 0x0003e20008000a2c */
[C---:B------:R-:W-:Y:S01]  /*6a20*/  IMAD R8, R58.reuse, R8, RZ ;  /* 0x000000083a087224 */ /* 0x040fe200078e02ff */
[----:B------:R-:W-:Y:S01]  /*6a30*/  I2IP.S8.S32.SAT R122, R25, R24, R122 ;  /* 0x00000018197a7239 */ /* 0x000fe2000000147a */
[----:B------:R-:W-:Y:S01]  /*6a40*/  IMAD R6, R3, UR39, R6 ;  /* 0x0000002703067c24 */ /* 0x000fe2000f8e0206 */
[----:B------:R-:W-:Y:S01]  /*6a50*/  SHF.R.S32.HI R3, RZ, 0x18, R21 ;  /* 0x00000018ff037819 */ /* 0x000fe20000011415 */
[----:B------:R-:W-:Y:S01]  /*6a60*/  IMAD R9, R58, R9, RZ ;  /* 0x000000093a097224 */ /* 0x000fe200078e02ff */
[----:B------:R-:W-:Y:S01]  /*6a70*/  I2IP.S8.S32.SAT R123, R29, R28, R123 ;  /* 0x0000001c1d7b7239 */ /* 0x000fe2000000147b */
[----:B------:R-:W-:Y:S02]  /*6a80*/  IMAD R7, R12, UR39, R7 ;  /* 0x000000270c077c24 */ /* 0x000fe4000f8e0207 */
[----:B------:R-:W-:Y:S02]  /*6a90*/  IMAD R8, R13, UR39, R8 ;  /* 0x000000270d087c24 */ /* 0x000fe4000f8e0208 */
[----:B------:R1:W-:Y:S01]  /*6aa0*/  STS.64 [R107+UR44+0x2180], R122 ;  /* 0x0021807a6b007988 */ /* 0x0003e20008000a2c */
[----:B------:R-:W-:Y:S01]  /*6ab0*/  IMAD R10, R58, R10, RZ ;  /* 0x0000000a3a0a7224 */ /* 0x000fe200078e02ff */
[----:B------:R-:W-:Y:S01]  /*6ac0*/  I2IP.S8.S32.SAT R124, R7, R6, RZ ;  /* 0x00000006077c7239 */ /* 0x000fe200000014ff */
[----:B------:R-:W-:Y:S02]  /*6ad0*/  IMAD R9, R0, UR39, R9 ;  /* 0x0000002700097c24 */ /* 0x000fe4000f8e0209 */
[----:B------:R-:W-:Y:S01]  /*6ae0*/  IMAD R11, R58, R11, RZ ;  /* 0x0000000b3a0b7224 */ /* 0x000fe200078e02ff */
[----:B------:R-:W-:Y:S01]  /*6af0*/  I2IP.S8.S32.SAT R124, R5, R4, R124 ;  /* 0x00000004057c7239 */ /* 0x000fe2000000147c */
[----:B------:R-:W-:Y:S02]  /*6b00*/  IMAD R10, R3, UR39, R10 ;  /* 0x00000027030a7c24 */ /* 0x000fe4000f8e020a */
[----:B------:R-:W-:Y:S05]  /*6b10*/  IMAD R11, R72, UR39, R11 ;  /* 0x00000027480b7c24 */ /* 0x000fea000f8e020b */
[----:B------:R-:W-:Y:S04]  /*6b20*/  I2IP.S8.S32.SAT R125, R11, R10, RZ ;  /* 0x0000000a0b7d7239 */ /* 0x000fe800000014ff */
[----:B------:R-:W-:Y:S05]  /*6b30*/  I2IP.S8.S32.SAT R125, R9, R8, R125 ;  /* 0x00000008097d7239 */ /* 0x000fea000000147d */
[----:B------:R1:W-:Y:S01]  /*6b40*/  STS.64 [R107+UR44+0x2580], R124 ;  /* 0x0025807c6b007988 */ /* 0x0003e20008000a2c */
[----:B------:R-:W-:Y:S01]  /*6b50*/  @!PT LDS RZ, [RZ] ;  /* 0x00000000fffff984 */ /* 0x000fe20000000800 */
[----:B------:R-:W-:Y:S01]  /*6b60*/  @!PT LDS RZ, [RZ] ;  /* 0x00000000fffff984 */ /* 0x000fe20000000800 */
[----:B------:R-:W-:Y:S01]  /*6b70*/  @!PT LDS RZ, [RZ] ;  /* 0x00000000fffff984 */ /* 0x000fe20000000800 */
[----:B------:R-:W-:Y:S01]  /*6b80*/  @!PT LDS RZ, [RZ] ;  /* 0x00000000fffff984 */ /* 0x000fe20000000800 */
[----:B------:R2:W-:Y:S06]  /*6b90*/  MEMBAR.ALL.CTA ;  /* 0x0000000000007992 */ /* 0x0005ec0000008000 */
[----:B--2---:R-:W2:Y:S02]  /*6ba0*/  FENCE.VIEW.ASYNC.S ;  /* 0x00000000000073c6 */ /* 0x004ea40000000000 */
[----:B--2---:R-:W-:Y:S06]  /*6bb0*/  BAR.SYNC.DEFER_BLOCKING 0x1, 0x80 ;  /* 0x0042000000007b1d */ /* 0x004fec0000010000 */
[----:B------:R-:W-:Y:S05]  /*6bc0*/  @P0 BRA `(.L_x_94) ;  /* 0x00000000007c0947 */ /* 0x000fea0003800000 */
[----:B------:R-:W-:Y:S01]  /*6bd0*/  R2UR UR13, R101 ;  /* 0x00000000650d72ca */ /* 0x000fe200000e0000 */
[----:B------:R-:W-:Y:S01]  /*6be0*/  UIADD3 UR26, UP0, UPT, UR48, 0x680, URZ ;  /* 0x00000680301a7890 */ /* 0x000fe2000ff1e0ff */
[----:B------:R-:W-:Y:S01]  /*6bf0*/  R2UR UR14, R103 ;  /* 0x00000000670e72ca */ /* 0x000fe200000e0000 */
[----:B------:R-:W-:Y:S02]  /*6c00*/  UIADD3 UR12, UPT, UPT, UR44, 0x1580, URZ ;  /* 0x000015802c0c7890 */ /* 0x000fe4000fffe0ff */
[----:B------:R-:W-:Y:S01]  /*6c10*/  UIADD3.X UR27, UPT, UPT, URZ, UR49, URZ, UP0, !UPT ;  /* 0x00000031ff1b7290 */ /* 0x000fe200087fe4ff */
[----:B------:R-:W-:Y:S01]  /*6c20*/  UMOV UR15, UR36 ;  /* 0x00000024000f7c82 */ /* 0x000fe20008000000 */
[----:B------:R-:W-:Y:S01]  /*6c30*/  UIADD3 UR8, UPT, UPT, UR44, 0x1980, URZ ;  /* 0x000019802c087890 */ /* 0x000fe2000fffe0ff */
[----:B------:R-:W-:Y:S01]  /*6c40*/  UMOV UR11, UR36 ;  /* 0x00000024000b7c82 */ /* 0x000fe20008000000 */
[----:B------:R-:W-:Y:S04]  /*6c50*/  UIADD3 UR4, UPT, UPT, UR44, 0x1d80, URZ ;  /* 0x00001d802c047890 */ /* 0x000fe8000fffe0ff */
[----:B------:R-:W-:Y:S02]  /*6c60*/  UIMAD UR13, UR13, 0x50, URZ ;  /* 0x000000500d0d78a4 */ /* 0x000fe4000f8e02ff */
[----:B------:R-:W-:Y:S02]  /*6c70*/  USHF.L.U32 UR14, UR14, 0x6, URZ ;  /* 0x000000060e0e7899 */ /* 0x000fe400080006ff */
[----:B------:R-:W-:Y:S02]  /*6c80*/  UIADD3 UR9, UPT, UPT, UR13, 0x10, URZ ;  /* 0x000000100d097890 */ /* 0x000fe4000fffe0ff */
[----:B------:R-:W-:Y:S01]  /*6c90*/  UIADD3 UR5, UPT, UPT, UR13, 0x20, URZ ;  /* 0x000000200d057890 */ /* 0x000fe2000fffe0ff */
[----:B------:R-:W-:Y:S02]  /*6ca0*/  UMOV UR7, UR36 ;  /* 0x0000002400077c82 */ /* 0x000fe40008000000 */
[----:B------:R-:W-:Y:S01]  /*6cb0*/  UMOV UR10, UR14 ;  /* 0x0000000e000a7c82 */ /* 0x000fe20008000000 */
[----:B------:R-:W-:Y:S01]  /*6cc0*/  UMOV UR6, UR14 ;  /* 0x0000000e00067c82 */ /* 0x000fe20008000000 */
[----:B------:R2:W-:Y:S01]  /*6cd0*/  UTMASTG.3D [UR12], [UR26] ;  /* 0x0000000c1a0073b5 */ /* 0x0005e20008010000 */
[----:B------:R-:W-:Y:S02]  /*6ce0*/  UIADD3 UR20, UPT, UPT, UR44, 0x2180, URZ ;  /* 0x000021802c147890 */ /* 0x000fe4000fffe0ff */
[----:B------:R-:W-:Y:S01]  /*6cf0*/  UIADD3 UR21, UPT, UPT, UR13, 0x30, URZ ;  /* 0x000000300d157890 */ /* 0x000fe2000fffe0ff */
[----:B------:R-:W-:Y:S01]  /*6d00*/  UMOV UR23, UR36 ;  /* 0x0000002400177c82 */ /* 0x000fe20008000000 */
[----:B------:R-:W-:Y:S01]  /*6d10*/  UMOV UR22, UR14 ;  /* 0x0000000e00167c82 */ /* 0x000fe20008000000 */
[----:B------:R-:W-:Y:S01]  /*6d20*/  UIADD3 UR16, UPT, UPT, UR44, 0x2580, URZ ;  /* 0x000025802c107890 */ /* 0x000fe2000fffe0ff */
[----:B------:R2:W-:Y:S01]  /*6d30*/  UTMASTG.3D [UR8], [UR26] ;  /* 0x000000081a0073b5 */ /* 0x0005e20008010000 */
[----:B------:R-:W-:Y:S01]  /*6d40*/  UIADD3 UR17, UPT, UPT, UR13, 0x40, URZ ;  /* 0x000000400d117890 */ /* 0x000fe2000fffe0ff */
[----:B------:R-:W-:Y:S01]  /*6d50*/  UMOV UR19, UR36 ;  /* 0x0000002400137c82 */ /* 0x000fe20008000000 */
[----:B------:R-:W-:Y:S01]  /*6d60*/  UMOV UR18, UR14 ;  /* 0x0000000e00127c82 */ /* 0x000fe20008000000 */
[----:B------:R2:W-:Y:S01]  /*6d70*/  UTMASTG.3D [UR4], [UR26] ;  /* 0x000000041a0073b5 */ /* 0x0005e20008010000 */
[----:B------:R2:W-:Y:S05]  /*6d80*/  UTMASTG.3D [UR20], [UR26] ;  /* 0x000000141a0073b5 */ /* 0x0005ea0008010000 */
[----:B------:R2:W-:Y:S01]  /*6d90*/  UTMASTG.3D [UR16], [UR26] ;  /* 0x000000101a0073b5 */ /* 0x0005e20008010000 */
[----:B------:R0:W-:Y:S01]  /*6da0*/  UTMACMDFLUSH ;  /* 0x00000000000079b7 */ /* 0x0001e20000000000 */
[----:B--2---:R-:W-:Y:S04]  /*6db0*/  DEPBAR.LE SB0, 0x0 ;  /* 0x000080000000791a */ /* 0x004fe80000000000 */
.L_x_94:
[----:B------:R-:W-:Y:S05]  /*6dc0*/  BSYNC.RECONVERGENT B0 ;  /* 0x0000000000007941 */ /* 0x000fea0003800200 */
.L_x_93:
[----:B------:R-:W-:Y:S01]  /*6dd0*/  BAR.SYNC.DEFER_BLOCKING 0x1, 0x80 ;  /* 0x0042000000007b1d */ /* 0x000fe20000010000 */
[----:B------:R-:W-:Y:S01]  /*6de0*/  ISETP.NE.AND P1, PT, R114, RZ, PT ;  /* 0x000000ff7200720c */ /* 0x000fe20003f25270 */
[----:B------:R-:W-:Y:S01]  /*6df0*/  UISETP.NE.AND UP0, UPT, UR24, 0x4, UPT ;  /* 0x000000041800788c */ /* 0x000fe2000bf05270 */
[----:B------:R-:W-:Y:S01]  /*6e00*/  ISETP.NE.AND P0, PT, R115, 0x2, PT ;  /* 0x000000027300780c */ /* 0x000fe20003f05270 */
[----:B------:R-:W-:Y:S02]  /*6e10*/  IMAD.IADD R101, R57, 0x1, R93 ;  /* 0x0000000139657824 */ /* 0x000fe400078e025d */
[----:B------:R-:W-:Y:S01]  /*6e20*/  USEL UR4, URZ, 0x1, UP0 ;  /* 0x00000001ff047887 */ /* 0x000fe20008000000 */
[----:B------:R-:W-:Y:S01]  /*6e30*/  SEL R0, RZ, 0x1, P0 ;  /* 0x00000001ff007807 */ /* 0x000fe20000000000 */
[----:B------:R-:W-:Y:S01]  /*6e40*/  USEL UR38, UR24, URZ, UP0 ;  /* 0x000000ff18267287 */ /* 0x000fe20008000000 */
[----:B------:R-:W-:Y:S01]  /*6e50*/  SEL R115, R115, RZ, P0 ;  /* 0x000000ff73737207 */ /* 0x000fe20000000000 */
[----:B------:R-:W-:Y:S01]  /*6e60*/  IMAD.IADD R103, R59, 0x1, R100 ;  /* 0x000000013b677824 */ /* 0x000fe200078e0264 */
[----:B------:R-:W-:Y:S02]  /*6e70*/  LOP3.LUT R111, R111, R0, RZ, 0x3c, !PT ;  /* 0x000000006f6f7212 */ /* 0x000fe400078e3cff */
[----:B------:R-:W-:Y:S02]  /*6e80*/  LOP3.LUT R112, R112, UR4, RZ, 0x3c, !PT ;  /* 0x0000000470707c12 */ /* 0x000fe4000f8e3cff */
[----:B------:R-:W-:Y:S01]  /*6e90*/  @P1 R2UR UR36, R109 ;  /* 0x000000006d2412ca */ /* 0x000fe200000e0000 */
[----:B------:R-:W-:Y:S03]  /*6ea0*/  @!UPT UIADD3 URZ, UPT, UPT, URZ, URZ, URZ ;  /* 0x000000fffffff290 */ /* 0x000fe6000fffe0ff */
[----:B------:R-:W-:Y:S11]  /*6eb0*/  @P1 BRA `(.L_x_95) ;  /* 0xffffffdc00841947 */ /* 0x000ff6000383ffff */
[----:B------:R-:W-:Y:S05]  /*6ec0*/  EXIT ;  /* 0x000000000000794d */ /* 0x000fea0003800000 */
.L_x_19:
[----:B--2---:R2:W1:Y:S02]  /*6ed0*/  SYNCS.PHASECHK.TRANS64.TRYWAIT P0, [R3+URZ+0xf0], R2 ;  /* 0x0000f002030075a7 */ /* 0x00446400080011ff */
[----:B-1----:R-:W-:Y:S05]  /*6ee0*/  @!P0 NANOSLEEP.SYNCS 0x989680 ;  /* 0x009896800000895d */ /* 0x002fea0003900000 */
[----:B------:R-:W1:Y:S02]  /*6ef0*/  @!P0 SYNCS.PHASECHK.TRANS64 P0, [R3+URZ+0xf0], R2 ;  /* 0x0000f002030085a7 */ /* 0x000e6400080010ff */
[----:B-1----:R-:W-:Y:S05]  /*6f00*/  @!P0 BRA `(.L_x_19) ;  /* 0xfffffffc00f08947 */ /* 0x002fea000383ffff */
[----:B------:R-:W-:Y:S05]  /*6f10*/  BRA `(.L_x_96) ;  /* 0xffffffa400a07947 */ /* 0x000fea000383ffff */
.L_x_22:
[----:B-1----:R-:W-:Y:S07]  /*6f20*/  MOV R2, UR33 ;  /* 0x0000002100027c02 */ /* 0x002fee0008000f00 */
.L_x_97:
[----:B-1----:R1:W2:Y:S02]  /*6f30*/  SYNCS.PHASECHK.TRANS64.TRYWAIT P0, [R2+URZ+0x30], R5 ;  /* 0x00003005020075a7 */ /* 0x0022a400080011ff */
[----:B--2---:R-:W-:Y:S05]  /*6f40*/  @!P0 NANOSLEEP.SYNCS 0x989680 ;  /* 0x009896800000895d */ /* 0x004fea0003900000 */
[----:B------:R-:W2:Y:S02]  /*6f50*/  @!P0 SYNCS.PHASECHK.TRANS64 P0, [R2+URZ+0x30], R5 ;  /* 0x00003005020085a7 */ /* 0x000ea400080010ff */
[----:B--2---:R-:W-:Y:S05]  /*6f60*/  @!P0 BRA `(.L_x_97) ;  /* 0xfffffffc00f08947 */ /* 0x004fea000383ffff */
[----:B------:R-:W-:Y:S05]  /*6f70*/  BRA `(.L_x_21) ;  /* 0xffffffa400f07947 */ /* 0x000fea000383ffff */
.L_x_28:
[----:B-1----:R-:W-:Y:S07]  /*6f80*/  MOV R2, UR33 ;  /* 0x0000002100027c02 */ /* 0x002fee0008000f00 */
.L_x_98:
[----:B-1----:R1:W2:Y:S02]  /*6f90*/  SYNCS.PHASECHK.TRANS64.TRYWAIT P0, [R2+URZ+0x30], R5 ;  /* 0x00003005020075a7 */ /* 0x0022a400080011ff */
[----:B--2---:R-:W-:Y:S05]  /*6fa0*/  @!P0 NANOSLEEP.SYNCS 0x989680 ;  /* 0x009896800000895d */ /* 0x004fea0003900000 */
[----:B------:R-:W2:Y:S02]  /*6fb0*/  @!P0 SYNCS.PHASECHK.TRANS64 P0, [R2+URZ+0x30], R5 ;  /* 0x00003005020085a7 */ /* 0x000ea400080010ff */
[----:B--2---:R-:W-:Y:S05]  /*6fc0*/  @!P0 BRA `(.L_x_98) ;  /* 0xfffffffc00f08947 */ /* 0x004fea000383ffff */
[----:B------:R-:W-:Y:S05]  /*6fd0*/  BRA `(.L_x_27) ;  /* 0xffffffa800c87947 */ /* 0x000fea000383ffff */
.L_x_32:
[----:B-1----:R1:W2:Y:S02]  /*6fe0*/  SYNCS.PHASECHK.TRANS64.TRYWAIT P0, [R2+URZ+0x80], R3 ;  /* 0x00008003020075a7 */ /* 0x0022a400080011ff */
[----:B--2---:R-:W-:Y:S05]  /*6ff0*/  @!P0 NANOSLEEP.SYNCS 0x989680 ;  /* 0x009896800000895d */ /* 0x004fea0003900000 */
[----:B------:R-:W2:Y:S02]  /*7000*/  @!P0 SYNCS.PHASECHK.TRANS64 P0, [R2+URZ+0x80], R3 ;  /* 0x00008003020085a7 */ /* 0x000ea400080010ff */
[----:B--2---:R-:W-:Y:S05]  /*7010*/  @!P0 BRA `(.L_x_32) ;  /* 0xfffffffc00f08947 */ /* 0x004fea000383ffff */
[----:B------:R-:W-:Y:S05]  /*7020*/  BRA `(.L_x_99) ;  /* 0xffffffac00807947 */ /* 0x000fea000383ffff */
.L_x_36:
[----:B----4-:R-:W-:-:S07]  /*7030*/  MOV R0, UR5 ;  /* 0x0000000500007c02 */ /* 0x010fce0008000f00 */
.L_x_100:
[----:B-1----:R1:W2:Y:S02]  /*7040*/  SYNCS.PHASECHK.TRANS64.TRYWAIT P0, [R0+URZ], R3 ;  /* 0x00000003000075a7 */ /* 0x0022a400080011ff */
[----:B--2---:R-:W-:Y:S05]  /*7050*/  @!P0 NANOSLEEP.SYNCS 0x989680 ;  /* 0x009896800000895d */ /* 0x004fea0003900000 */
[----:B------:R-:W2:Y:S02]  /*7060*/  @!P0 SYNCS.PHASECHK.TRANS64 P0, [R0+URZ], R3 ;  /* 0x00000003000085a7 */ /* 0x000ea400080010ff */
[----:B--2---:R-:W-:Y:S05]  /*7070*/  @!P0 BRA `(.L_x_100) ;  /* 0xfffffffc00f08947 */ /* 0x004fea000383ffff */
[----:B------:R-:W-:Y:S05]  /*7080*/  BRA `(.L_x_101) ;  /* 0xffffffb000f07947 */ /* 0x000fea000383ffff */
.L_x_37:
[----:B----4-:R-:W-:-:S07]  /*7090*/  MOV R0, UR5 ;  /* 0x0000000500007c02 */ /* 0x010fce0008000f00 */
.L_x_102:
[----:B-1----:R1:W2:Y:S02]  /*70a0*/  SYNCS.PHASECHK.TRANS64.TRYWAIT P0, [R0+URZ], R3 ;  /* 0x00000003000075a7 */ /* 0x0022a400080011ff */
[----:B--2---:R-:W-:Y:S05]  /*70b0*/  @!P0 NANOSLEEP.SYNCS 0x989680 ;  /* 0x009896800000895d */ /* 0x004fea0003900000 */
[----:B------:R-:W2:Y:S02]  /*70c0*/  @!P0 SYNCS.PHASECHK.TRANS64 P0, [R0+URZ], R3 ;  /* 0x00000003000085a7 */ /* 0x000ea400080010ff */
[----:B--2---:R-:W-:Y:S05]  /*70d0*/  @!P0 BRA `(.L_x_102) ;  /* 0xfffffffc00f08947 */ /* 0x004fea000383ffff */
[----:B------:R-:W-:Y:S05]  /*70e0*/  BRA `(.L_x_103) ;  /* 0xffffffb000fc7947 */ /* 0x000fea000383ffff */
.L_x_38:
[----:B----4-:R-:W-:-:S07]  /*70f0*/  MOV R0, UR5 ;  /* 0x0000000500007c02 */ /* 0x010fce0008000f00 */
.L_x_104:
[----:B-1----:R1:W2:Y:S02]  /*7100*/  SYNCS.PHASECHK.TRANS64.TRYWAIT P0, [R0+URZ], R3 ;  /* 0x00000003000075a7 */ /* 0x0022a400080011ff */
[----:B--2---:R-:W-:Y:S05]  /*7110*/  @!P0 NANOSLEEP.SYNCS 0x989680 ;  /* 0x009896800000895d */ /* 0x004fea0003900000 */
[----:B------:R-:W2:Y:S02]  /*7120*/  @!P0 SYNCS.PHASECHK.TRANS64 P0, [R0+URZ], R3 ;  /* 0x00000003000085a7 */ /* 0x000ea400080010ff */
[----:B--2---:R-:W-:Y:S05]  /*7130*/  @!P0 BRA `(.L_x_104) ;  /* 0xfffffffc00f08947 */ /* 0x004fea000383ffff */
[----:B------:R-:W-:Y:S05]  /*7140*/  BRA `(.L_x_105) ;  /* 0xffffffb400087947 */ /* 0x000fea000383ffff */
.L_x_39:
[----:B----4-:R-:W-:-:S07]  /*7150*/  MOV R0, UR5 ;  /* 0x0000000500007c02 */ /* 0x010fce0008000f00 */
.L_x_106:
[----:B-1----:R1:W2:Y:S02]  /*7160*/  SYNCS.PHASECHK.TRANS64.TRYWAIT P0, [R0+URZ], R3 ;  /* 0x00000003000075a7 */ /* 0x0022a400080011ff */
[----:B--2---:R-:W-:Y:S05]  /*7170*/  @!P0 NANOSLEEP.SYNCS 0x989680 ;  /* 0x009896800000895d */ /* 0x004fea0003900000 */
[----:B------:R-:W2:Y:S02]  /*7180*/  @!P0 SYNCS.PHASECHK.TRANS64 P0, [R0+URZ], R3 ;  /* 0x00000003000085a7 */ /* 0x000ea400080010ff */
[----:B--2---:R-:W-:Y:S05]  /*7190*/  @!P0 BRA `(.L_x_106) ;  /* 0xfffffffc00f08947 */ /* 0x004fea000383ffff */
[----:B------:R-:W-:Y:S05]  /*71a0*/  BRA `(.L_x_107) ;  /* 0xffffffb400147947 */ /* 0x000fea000383ffff */
.L_x_40:
[----:B----4-:R-:W-:-:S07]  /*71b0*/  MOV R0, UR5 ;  /* 0x0000000500007c02 */ /* 0x010fce0008000f00 */
.L_x_108:
[----:B-1----:R1:W2:Y:S02]  /*71c0*/  SYNCS.PHASECHK.TRANS64.TRYWAIT P0, [R0+URZ], R3 ;  /* 0x00000003000075a7 */ /* 0x0022a400080011ff */
[----:B--2---:R-:W-:Y:S05]  /*71d0*/  @!P0 NANOSLEEP.SYNCS 0x989680 ;  /* 0x009896800000895d */ /* 0x004fea0003900000 */
[----:B------:R-:W2:Y:S02]  /*71e0*/  @!P0 SYNCS.PHASECHK.TRANS64 P0, [R0+URZ], R3 ;  /* 0x00000003000085a7 */ /* 0x000ea400080010ff */
[----:B--2---:R-:W-:Y:S05]  /*71f0*/  @!P0 BRA `(.L_x_108) ;  /* 0xfffffffc00f08947 */ /* 0x004fea000383ffff */
[----:B------:R-:W-:Y:S05]  /*7200*/  BRA `(.L_x_109) ;  /* 0xffffffb400207947 */ /* 0x000fea000383ffff */
.L_x_43:
[----:B-1----:R1:W2:Y:S02]  /*7210*/  SYNCS.PHASECHK.TRANS64.TRYWAIT P0, [R0+URZ+0xe0], R5 ;  /* 0x0000e005000075a7 */ /* 0x0022a400080011ff */
[----:B--2---:R-:W-:Y:S05]  /*7220*/  @!P0 NANOSLEEP.SYNCS 0x989680 ;  /* 0x009896800000895d */ /* 0x004fea0003900000 */
[----:B------:R-:W2:Y:S02]  /*7230*/  @!P0 SYNCS.PHASECHK.TRANS64 P0, [R0+URZ+0xe0], R5 ;  /* 0x0000e005000085a7 */ /* 0x000ea400080010ff */
[----:B--2---:R-:W-:Y:S05]  /*7240*/  @!P0 BRA `(.L_x_43) ;  /* 0xfffffffc00f08947 */ /* 0x004fea000383ffff */
[----:B------:R-:W-:Y:S05]  /*7250*/  BRA `(.L_x_110) ;  /* 0xffffffb4007c7947 */ /* 0x000fea000383ffff */
.L_x_44:
[----:B------:R-:W-:-:S07]  /*7260*/  MOV R0, UR5 ;  /* 0x0000000500007c02 */ /* 0x000fce0008000f00 */
.L_x_111:
[----:B-1----:R1:W2:Y:S02]  /*7270*/  SYNCS.PHASECHK.TRANS64.TRYWAIT P0, [R0+URZ+0x90], R5 ;  /* 0x00009005000075a7 */ /* 0x0022a400080011ff */
[----:B--2---:R-:W-:Y:S05]  /*7280*/  @!P0 NANOSLEEP.SYNCS 0x989680 ;  /* 0x009896800000895d */ /* 0x004fea0003900000 */
[----:B------:R-:W2:Y:S02]  /*7290*/  @!P0 SYNCS.PHASECHK.TRANS64 P0, [R0+URZ+0x90], R5 ;  /* 0x00009005000085a7 */ /* 0x000ea400080010ff */
[----:B--2---:R-:W-:Y:S05]  /*72a0*/  @!P0 BRA `(.L_x_111) ;  /* 0xfffffffc00f08947 */ /* 0x004fea000383ffff */
[----:B------:R-:W-:Y:S05]  /*72b0*/  BRA `(.L_x_112) ;  /* 0xffffffb4008c7947 */ /* 0x000fea000383ffff */
.L_x_45:
[----:B-1----:R1:W2:Y:S02]  /*72c0*/  SYNCS.PHASECHK.TRANS64.TRYWAIT P1, [R0+URZ+0x80], R5 ;  /* 0x00008005000075a7 */ /* 0x0022a400080211ff */
[----:B--2---:R-:W-:Y:S05]  /*72d0*/  @!P1 NANOSLEEP.SYNCS 0x989680 ;  /* 0x009896800000995d */ /* 0x004fea0003900000 */
[----:B------:R-:W2:Y:S02]  /*72e0*/  @!P1 SYNCS.PHASECHK.TRANS64 P1, [R0+URZ+0x80], R5 ;  /* 0x00008005000095a7 */ /* 0x000ea400080210ff */
[----:B--2---:R-:W-:Y:S05]  /*72f0*/  @!P1 BRA `(.L_x_45) ;  /* 0xfffffffc00f09947 */ /* 0x004fea000383ffff */
[----:B------:R-:W-:Y:S05]  /*7300*/  BRA `(.L_x_113) ;  /* 0xffffffb400bc7947 */ /* 0x000fea000383ffff */
.L_x_48:
[----:B------:R-:W-:-:S07]  /*7310*/  MOV R0, UR5 ;  /* 0x0000000500007c02 */ /* 0x000fce0008000f00 */
.L_x_114:
[----:B-1----:R1:W2:Y:S02]  /*7320*/  SYNCS.PHASECHK.TRANS64.TRYWAIT P0, [R0+URZ+0x90], R3 ;  /* 0x00009003000075a7 */ /* 0x0022a400080011ff */
[----:B--2---:R-:W-:Y:S05]  /*7330*/  @!P0 NANOSLEEP.SYNCS 0x989680 ;  /* 0x009896800000895d */ /* 0x004fea0003900000 */
[----:B------:R-:W2:Y:S02]  /*7340*/  @!P0 SYNCS.PHASECHK.TRANS64 P0, [R0+URZ+0x90], R3 ;  /* 0x00009003000085a7 */ /* 0x000ea400080010ff */
[----:B--2---:R-:W-:Y:S05]  /*7350*/  @!P0 BRA `(.L_x_114) ;  /* 0xfffffffc00f08947 */ /* 0x004fea000383ffff */
[----:B------:R-:W-:Y:S05]  /*7360*/  BRA `(.L_x_47) ;  /* 0xffffffb800107947 */ /* 0x000fea000383ffff */
.L_x_55:
[----:B-1----:R1:W2:Y:S02]  /*7370*/  SYNCS.PHASECHK.TRANS64.TRYWAIT P1, [R0+URZ+0x80], R5 ;  /* 0x00008005000075a7 */ /* 0x0022a400080211ff */
[----:B--2---:R-:W-:Y:S05]  /*7380*/  @!P1 NANOSLEEP.SYNCS 0x989680 ;  /* 0x009896800000995d */ /* 0x004fea0003900000 */
[----:B------:R-:W2:Y:S02]  /*7390*/  @!P1 SYNCS.PHASECHK.TRANS64 P1, [R0+URZ+0x80], R5 ;  /* 0x00008005000095a7 */ /* 0x000ea400080210ff */
[----:B--2---:R-:W-:Y:S05]  /*73a0*/  @!P1 BRA `(.L_x_55) ;  /* 0xfffffffc00f09947 */ /* 0x004fea000383ffff */
[----:B------:R-:W-:Y:S05]  /*73b0*/  BRA `(.L_x_115) ;  /* 0xffffffbc00a07947 */ /* 0x000fea000383ffff */
.L_x_56:
[----:B------:R-:W-:-:S07]  /*73c0*/  MOV R3, UR14 ;  /* 0x0000000e00037c02 */ /* 0x000fce0008000f00 */
.L_x_116:
[----:B-1----:R1:W2:Y:S02]  /*73d0*/  SYNCS.PHASECHK.TRANS64.TRYWAIT P0, [R3+URZ+0xc0], R0 ;  /* 0x0000c000030075a7 */ /* 0x0022a400080011ff */
[----:B--2---:R-:W-:Y:S05]  /*73e0*/  @!P0 NANOSLEEP.SYNCS 0x989680 ;  /* 0x009896800000895d */ /* 0x004fea0003900000 */
[----:B------:R-:W2:Y:S02]  /*73f0*/  @!P0 SYNCS.PHASECHK.TRANS64 P0, [R3+URZ+0xc0], R0 ;  /* 0x0000c000030085a7 */ /* 0x000ea400080010ff */
[----:B--2---:R-:W-:Y:S05]  /*7400*/  @!P0 BRA `(.L_x_116) ;  /* 0xfffffffc00f08947 */ /* 0x004fea000383ffff */
[----:B------:R-:W-:Y:S05]  /*7410*/  BRA `(.L_x_117) ;  /* 0xffffffbc00ec7947 */ /* 0x000fea000383ffff */
.L_x_59:
[----:B------:R-:W-:Y:S07]  /*7420*/  MOV R0, UR19 ;  /* 0x0000001300007c02 */ /* 0x000fee0008000f00 */
.L_x_118:
[----:B-1----:R1:W2:Y:S02]  /*7430*/  SYNCS.PHASECHK.TRANS64.TRYWAIT P0, [R0+URZ], R3 ;  /* 0x00000003000075a7 */ /* 0x0022a400080011ff */
[----:B--2---:R-:W-:Y:S05]  /*7440*/  @!P0 NANOSLEEP.SYNCS 0x989680 ;  /* 0x009896800000895d */ /* 0x004fea0003900000 */
[----:B------:R-:W2:Y:S02]  /*7450*/  @!P0 SYNCS.PHASECHK.TRANS64 P0, [R0+URZ], R3 ;  /* 0x00000003000085a7 */ /* 0x000ea400080010ff */
[----:B--2---:R-:W-:Y:S05]  /*7460*/  @!P0 BRA `(.L_x_118) ;  /* 0xfffffffc00f08947 */ /* 0x004fea000383ffff */
[----:B------:R-:W-:Y:S05]  /*7470*/  BRA `(.L_x_58) ;  /* 0xffffffc000087947 */ /* 0x000fea000383ffff */
.L_x_62:
[----:B------:R-:W-:-:S07]  /*7480*/  MOV R0, UR5 ;  /* 0x0000000500007c02 */ /* 0x000fce0008000f00 */
.L_x_119:
[----:B--2---:R2:W3:Y:S02]  /*7490*/  SYNCS.PHASECHK.TRANS64.TRYWAIT P0, [R0+URZ], R3 ;  /* 0x00000003000075a7 */ /* 0x0044e400080011ff */
[----:B---3--:R-:W-:Y:S05]  /*74a0*/  @!P0 NANOSLEEP.SYNCS 0x989680 ;  /* 0x009896800000895d */ /* 0x008fea0003900000 */
[----:B------:R-:W3:Y:S02]  /*74b0*/  @!P0 SYNCS.PHASECHK.TRANS64 P0, [R0+URZ], R3 ;  /* 0x00000003000085a7 */ /* 0x000ee400080010ff */
[----:B---3--:R-:W-:Y:S05]  /*74c0*/  @!P0 BRA `(.L_x_119) ;  /* 0xfffffffc00f08947 */ /* 0x008fea000383ffff */
[----:B------:R-:W-:Y:S05]  /*74d0*/  BRA `(.L_x_120) ;  /* 0xffffffc400347947 */ /* 0x000fea000383ffff */
.L_x_63:
[----:B------:R-:W-:-:S07]  /*74e0*/  MOV R0, UR5 ;  /* 0x0000000500007c02 */ /* 0x000fce0008000f00 */
.L_x_121:
[----:B--2---:R2:W3:Y:S02]  /*74f0*/  SYNCS.PHASECHK.TRANS64.TRYWAIT P0, [R0+URZ], R3 ;  /* 0x00000003000075a7 */ /* 0x0044e400080011ff */
[----:B---3--:R-:W-:Y:S05]  /*7500*/  @!P0 NANOSLEEP.SYNCS 0x989680 ;  /* 0x009896800000895d */ /* 0x008fea0003900000 */
[----:B------:R-:W3:Y:S02]  /*7510*/  @!P0 SYNCS.PHASECHK.TRANS64 P0, [R0+URZ], R3 ;  /* 0x00000003000085a7 */ /* 0x000ee400080010ff */
[----:B---3--:R-:W-:Y:S05]  /*7520*/  @!P0 BRA `(.L_x_121) ;  /* 0xfffffffc00f08947 */ /* 0x008fea000383ffff */
[----:B------:R-:W-:Y:S05]  /*7530*/  BRA `(.L_x_122) ;  /* 0xffffffc400407947 */ /* 0x000fea000383ffff */
.L_x_64:
[----:B------:R-:W-:-:S07]  /*7540*/  MOV R0, UR5 ;  /* 0x0000000500007c02 */ /* 0x000fce0008000f00 */
.L_x_123:
[----:B--2---:R2:W3:Y:S02]  /*7550*/  SYNCS.PHASECHK.TRANS64.TRYWAIT P0, [R0+URZ], R3 ;  /* 0x00000003000075a7 */ /* 0x0044e400080011ff */
[----:B---3--:R-:W-:Y:S05]  /*7560*/  @!P0 NANOSLEEP.SYNCS 0x989680 ;  /* 0x009896800000895d */ /* 0x008fea0003900000 */
[----:B------:R-:W3:Y:S02]  /*7570*/  @!P0 SYNCS.PHASECHK.TRANS64 P0, [R0+URZ], R3 ;  /* 0x00000003000085a7 */ /* 0x000ee400080010ff */
[----:B---3--:R-:W-:Y:S05]  /*7580*/  @!P0 BRA `(.L_x_123) ;  /* 0xfffffffc00f08947 */ /* 0x008fea000383ffff */
[----:B------:R-:W-:Y:S05]  /*7590*/  BRA `(.L_x_124) ;  /* 0xffffffc4004c7947 */ /* 0x000fea000383ffff */
.L_x_65:
[----:B------:R-:W-:-:S07]  /*75a0*/  MOV R0, UR6 ;  /* 0x0000000600007c02 */ /* 0x000fce0008000f00 */
.L_x_125:
[----:B--2---:R2:W3:Y:S02]  /*75b0*/  SYNCS.PHASECHK.TRANS64.TRYWAIT P0, [R0+URZ], R3 ;  /* 0x00000003000075a7 */ /* 0x0044e400080011ff */
[----:B---3--:R-:W-:Y:S05]  /*75c0*/  @!P0 NANOSLEEP.SYNCS 0x989680 ;  /* 0x009896800000895d */ /* 0x008fea0003900000 */
[----:B------:R-:W3:Y:S02]  /*75d0*/  @!P0 SYNCS.PHASECHK.TRANS64 P0, [R0+URZ], R3 ;  /* 0x00000003000085a7 */ /* 0x000ee400080010ff */
[----:B---3--:R-:W-:Y:S05]  /*75e0*/  @!P0 BRA `(.L_x_125) ;  /* 0xfffffffc00f08947 */ /* 0x008fea000383ffff */
[----:B------:R-:W-:Y:S05]  /*75f0*/  BRA `(.L_x_126) ;  /* 0xffffffc400587947 */ /* 0x000fea000383ffff */
.L_x_70:
[----:B--2---:R2:W3:Y:S02]  /*7600*/  SYNCS.PHASECHK.TRANS64.TRYWAIT P0, [R0+URZ+0x80], R3 ;  /* 0x00008003000075a7 */ /* 0x0044e400080011ff */
[----:B---3--:R-:W-:Y:S05]  /*7610*/  @!P0 NANOSLEEP.SYNCS 0x989680 ;  /* 0x009896800000895d */ /* 0x008fea0003900000 */
[----:B------:R-:W3:Y:S02]  /*7620*/  @!P0 SYNCS.PHASECHK.TRANS64 P0, [R0+URZ+0x80], R3 ;  /* 0x00008003000085a7 */ /* 0x000ee400080010ff */
[----:B---3--:R-:W-:Y:S05]  /*7630*/  @!P0 BRA `(.L_x_70) ;  /* 0xfffffffc00f08947 */ /* 0x008fea000383ffff */
[----:B------:R-:W-:Y:S05]  /*7640*/  BRA `(.L_x_127) ;  /* 0xffffffc800587947 */ /* 0x000fea000383ffff */
.L_x_73:
[----:B------:R-:W-:Y:S07]  /*7650*/  MOV R0, UR7 ;  /* 0x0000000700007c02 */ /* 0x000fee0008000f00 */
.L_x_128:
[----:B--2---:R2:W3:Y:S02]  /*7660*/  SYNCS.PHASECHK.TRANS64.TRYWAIT P0, [R0+URZ+0x78], R3 ;  /* 0x00007803000075a7 */ /* 0x0044e400080011ff */
[----:B---3--:R-:W-:Y:S05]  /*7670*/  @!P0 NANOSLEEP.SYNCS 0x989680 ;  /* 0x009896800000895d */ /* 0x008fea0003900000 */
[----:B------:R-:W3:Y:S02]  /*7680*/  @!P0 SYNCS.PHASECHK.TRANS64 P0, [R0+URZ+0x78], R3 ;  /* 0x00007803000085a7 */ /* 0x000ee400080010ff */
[----:B---3--:R-:W-:Y:S05]  /*7690*/  @!P0 BRA `(.L_x_128) ;  /* 0xfffffffc00f08947 */ /* 0x008fea000383ffff */
[----:B------:R-:W-:Y:S05]  /*76a0*/  BRA `(.L_x_72) ;  /* 0xffffffcc00447947 */ /* 0x000fea000383ffff */
.L_x_76:
[----:B------:R-:W-:Y:S07]  /*76b0*/  MOV R0, UR7 ;  /* 0x0000000700007c02 */ /* 0x000fee0008000f00 */
.L_x_129:
[----:B-1----:R1:W2:Y:S02]  /*76c0*/  SYNCS.PHASECHK.TRANS64.TRYWAIT P2, [R0+URZ+0x68], R23 ;  /* 0x00006817000075a7 */ /* 0x0022a400080411ff */
[----:B--2---:R-:W-:Y:S05]  /*76d0*/  @!P2 NANOSLEEP.SYNCS 0x989680 ;  /* 0x009896800000a95d */ /* 0x004fea0003900000 */
[----:B------:R-:W2:Y:S02]  /*76e0*/  @!P2 SYNCS.PHASECHK.TRANS64 P2, [R0+URZ+0x68], R23 ;  /* 0x000068170000a5a7 */ /* 0x000ea400080410ff */
[----:B--2---:R-:W-:Y:S05]  /*76f0*/  @!P2 BRA `(.L_x_129) ;  /* 0xfffffffc00f0a947 */ /* 0x004fea000383ffff */
[----:B------:R-:W-:Y:S05]  /*7700*/  BRA `(.L_x_130) ;  /* 0xffffffcc00d87947 */ /* 0x000fea000383ffff */
.L_x_79:
[----:B--2---:R2:W4:Y:S02]  /*7710*/  SYNCS.PHASECHK.TRANS64.TRYWAIT P0, [R0+URZ+0x80], R3 ;  /* 0x00008003000075a7 */ /* 0x00452400080011ff */
[----:B----4-:R-:W-:Y:S05]  /*7720*/  @!P0 NANOSLEEP.SYNCS 0x989680 ;  /* 0x009896800000895d */ /* 0x010fea0003900000 */
[----:B------:R-:W4:Y:S02]  /*7730*/  @!P0 SYNCS.PHASECHK.TRANS64 P0, [R0+URZ+0x80], R3 ;  /* 0x00008003000085a7 */ /* 0x000f2400080010ff */
[----:B----4-:R-:W-:Y:S05]  /*7740*/  @!P0 BRA `(.L_x_79) ;  /* 0xfffffffc00f08947 */ /* 0x010fea000383ffff */
[----:B------:R-:W-:Y:S05]  /*7750*/  BRA `(.L_x_131) ;  /* 0xffffffd400707947 */ /* 0x000fea000383ffff */
.L_x_85:
[----:B------:R-:W-:Y:S07]  /*7760*/  MOV R0, UR44 ;  /* 0x0000002c00007c02 */ /* 0x000fee0008000f00 */
.L_x_132:
[----:B-1----:R1:W3:Y:S02]  /*7770*/  SYNCS.PHASECHK.TRANS64.TRYWAIT P0, [R0+URZ+0x60], R3 ;  /* 0x00006003000075a7 */ /* 0x0022e400080011ff */
[----:B---3--:R-:W-:Y:S05]  /*7780*/  @!P0 NANOSLEEP.SYNCS 0x989680 ;  /* 0x009896800000895d */ /* 0x008fea0003900000 */
[----:B------:R-:W3:Y:S02]  /*7790*/  @!P0 SYNCS.PHASECHK.TRANS64 P0, [R0+URZ+0x60], R3 ;  /* 0x00006003000085a7 */ /* 0x000ee400080010ff */
[----:B---3--:R-:W-:Y:S05]  /*77a0*/  @!P0 BRA `(.L_x_132) ;  /* 0xfffffffc00f08947 */ /* 0x008fea000383ffff */
[----:B------:R-:W-:Y:S05]  /*77b0*/  BRA `(.L_x_84) ;  /* 0xffffffdc00887947 */ /* 0x000fea000383ffff */
.L_x_87:
[----:B-1----:R-:W-:Y:S07]  /*77c0*/  MOV R3, UR50 ;  /* 0x0000003200037c02 */ /* 0x002fee0008000f00 */
.L_x_133:
[----:B-1----:R1:W2:Y:S02]  /*77d0*/  SYNCS.PHASECHK.TRANS64.TRYWAIT P0, [R3+URZ+0xa0], R8 ;  /* 0x0000a008030075a7 */ /* 0x0022a400080011ff */
[----:B--2---:R-:W-:Y:S05]  /*77e0*/  @!P0 NANOSLEEP.SYNCS 0x989680 ;  /* 0x009896800000895d */ /* 0x004fea0003900000 */
[----:B------:R-:W2:Y:S02]  /*77f0*/  @!P0 SYNCS.PHASECHK.TRANS64 P0, [R3+URZ+0xa0], R8 ;  /* 0x0000a008030085a7 */ /* 0x000ea400080010ff */
[----:B--2---:R-:W-:Y:S05]  /*7800*/  @!P0 BRA `(.L_x_133) ;  /* 0xfffffffc00f08947 */ /* 0x004fea000383ffff */
[----:B------:R-:W-:Y:S05]  /*7810*/  BRA `(.L_x_86) ;  /* 0xffffffdc00f87947 */ /* 0x000fea000383ffff */
        .weak           $__internal_0_$__cuda_sm10x_tcgen05_guardrail_trap_col_being_dealloced_not_returned_by_alloc
        .type           $__internal_0_$__cuda_sm10x_tcgen05_guardrail_trap_col_being_dealloced_not_returned_by_alloc,@function
        .size           $__internal_0_$__cuda_sm10x_tcgen05_guardrail_trap_col_being_dealloced_not_returned_by_alloc,($__internal_1_$__cuda_sm10x_tcgen05_guardrail_trap_phase_invalid_during_alloc - $__internal_0_$__cuda_sm10x_tcgen05_guardrail_trap_col_being_dealloced_not_returned_by_alloc)
$__internal_0_$__cuda_sm10x_tcgen05_guardrail_trap_col_being_dealloced_not_returned_by_alloc:
[----:B------:R-:W-:Y:S05]  /*7820*/  BPT.TRAP 0x1 ;  /* 0x000000040000795c */ /* 0x000fea0000300000 */
[----:B------:R-:W-:-:S04]  /*7830*/  HFMA2 R3, -RZ, RZ, 0, 0 ;  /* 0x00000000ff037431 */ /* 0x000fc800000001ff */
[----:B------:R-:W-:Y:S05]  /*7840*/  RET.REL.NODEC R2 `(_ZN7cutlass13device_kernelINS_4gemm6kernel13GemmUniversalIN4cute5tupleIJiiiiEEENS1_10collective13CollectiveMmaINS1_35MainloopSm100TmaUmmaWarpSpecializedILi6ELi2ELi4ENS5_IJNS4_1CILi1EEESB_SB_EEEEENS5_IJNSA_ILi64EEENSA_ILi80EEENSA_ILi256EEEEEEaNS5_IJlSB_lEEEaSI_NS4_8TiledMMAINS4_8MMA_AtomIJNS4_15SM100_MMA_S8_SSIaaiLi64ELi80ELNS4_4UMMA5MajorE0ELSN_0ELNSM_8SaturateE0EEEEEENS4_6LayoutISC_NS5_IJNSA_ILi0EEESS_SS_EEEEENS5_IJNS4_10UnderscoreESV_SV_EEEEENS4_13SM90_TMA_LOADENS4_14ComposedLayoutINS4_7SwizzleILi3ELi4ELi3EEENS4_18smem_ptr_flag_bitsILi8EEENSR_INS5_IJNSA_ILi8EEENSA_ILi128EEEEEENS5_IJS15_SB_EEEEEEEvNS4_8identityESY_S19_vS1A_EENS_8epilogue10collective18CollectiveEpilogueINS1C_23Sm100TmaWarpSpecializedILi1ELi1ELi40ELb0ELb0EEEJSH_NS5_IJNSR_ISE_SB_EENSR_ISF_SB_EEEEEaSI_aSI_NS1C_6fusion15FusionCallbacksIS1G_NS1K_17LinearCombinationIaiaiLNS_15FloatRoundStyleE2EEESH_S1J_JEEENS4_5SM1004TMEM4LOAD25SM100_TMEM_LOAD_16dp32b8xESY_NSZ_INS10_ILi0ELi4ELi3EEES13_NSR_INS5_IJS14_NSA_ILi16EEEEEENS5_IJS1V_SB_EEEEEEENS4_39AutoVectorizingCopyWithAssumedAlignmentILi128EEENS4_14SM90_TMA_STOREES1Z_S21_S21_EEEvvEEEEvNT_6ParamsE) ;  /* 0xffffff8402ec7950 */ /* 0x000fea0003c3ffff */
        .weak           $__internal_1_$__cuda_sm10x_tcgen05_guardrail_trap_phase_invalid_during_alloc
        .type           $__internal_1_$__cuda_sm10x_tcgen05_guardrail_trap_phase_invalid_during_alloc,@function
        .size           $__internal_1_$__cuda_sm10x_tcgen05_guardrail_trap_phase_invalid_during_alloc,($__internal_2_$__cuda_sm10x_tcgen05_guardrail_trap_unallocated_columns_being_dealloced - $__internal_1_$__cuda_sm10x_tcgen05_guardrail_trap_phase_invalid_during_alloc)
$__internal_1_$__cuda_sm10x_tcgen05_guardrail_trap_phase_invalid_during_alloc:
[----:B------:R-:W-:Y:S05]  /*7850*/  BPT.TRAP 0x1 ;  /* 0x000000040000795c */ /* 0x000fea0000300000 */
[----:B------:R-:W-:-:S04]  /*7860*/  MOV R3, 0x0 ;  /* 0x0000000000037802 */ /* 0x000fc80000000f00 */
[----:B------:R-:W-:Y:S05]  /*7870*/  RET.REL.NODEC R2 `(_ZN7cutlass13device_kernelINS_4gemm6kernel13GemmUniversalIN4cute5tupleIJiiiiEEENS1_10collective13CollectiveMmaINS1_35MainloopSm100TmaUmmaWarpSpecializedILi6ELi2ELi4ENS5_IJNS4_1CILi1EEESB_SB_EEEEENS5_IJNSA_ILi64EEENSA_ILi80EEENSA_ILi256EEEEEEaNS5_IJlSB_lEEEaSI_NS4_8TiledMMAINS4_8MMA_AtomIJNS4_15SM100_MMA_S8_SSIaaiLi64ELi80ELNS4_4UMMA5MajorE0ELSN_0ELNSM_8SaturateE0EEEEEENS4_6LayoutISC_NS5_IJNSA_ILi0EEESS_SS_EEEEENS5_IJNS4_10UnderscoreESV_SV_EEEEENS4_13SM90_TMA_LOADENS4_14ComposedLayoutINS4_7SwizzleILi3ELi4ELi3EEENS4_18smem_ptr_flag_bitsILi8EEENSR_INS5_IJNSA_ILi8EEENSA_ILi128EEEEEENS5_IJS15_SB_EEEEEEEvNS4_8identityESY_S19_vS1A_EENS_8epilogue10collective18CollectiveEpilogueINS1C_23Sm100TmaWarpSpecializedILi1ELi1ELi40ELb0ELb0EEEJSH_NS5_IJNSR_ISE_SB_EENSR_ISF_SB_EEEEEaSI_aSI_NS1C_6fusion15FusionCallbacksIS1G_NS1K_17LinearCombinationIaiaiLNS_15FloatRoundStyleE2EEESH_S1J_JEEENS4_5SM1004TMEM4LOAD25SM100_TMEM_LOAD_16dp32b8xESY_NSZ_INS10_ILi0ELi4ELi3EEES13_NSR_INS5_IJS14_NSA_ILi16EEEEEENS5_IJS1V_SB_EEEEEEENS4_39AutoVectorizingCopyWithAssumedAlignmentILi128EEENS4_14SM90_TMA_STOREES1Z_S21_S21_EEEvvEEEEvNT_6ParamsE) ;  /* 0xffffff8402e07950 */ /* 0x000fea0003c3ffff */
        .weak           $__internal_2_$__cuda_sm10x_tcgen05_guardrail_trap_unallocated_columns_being_dealloced
        .type           $__internal_2_$__cuda_sm10x_tcgen05_guardrail_trap_unallocated_columns_being_dealloced,@function
        .size           $__internal_2_$__cuda_sm10x_tcgen05_guardrail_trap_unallocated_columns_being_dealloced,(.L_x_135 - $__internal_2_$__cuda_sm10x_tcgen05_guardrail_trap_unallocated_columns_being_dealloced)
$__internal_2_$__cuda_sm10x_tcgen05_guardrail_trap_unallocated_columns_being_dealloced:
[----:B------:R-:W-:Y:S05]  /*7880*/  BPT.TRAP 0x1 ;  /* 0x000000040000795c */ /* 0x000fea0000300000 */
[----:B------:R-:W-:-:S04]  /*7890*/  HFMA2 R3, -RZ, RZ, 0, 0 ;  /* 0x00000000ff037431 */ /* 0x000fc800000001ff */
[----:B------:R-:W-:Y:S05]  /*78a0*/  RET.REL.NODEC R2 `(_ZN7cutlass13device_kernelINS_4gemm6kernel13GemmUniversalIN4cute5tupleIJiiiiEEENS1_10collective13CollectiveMmaINS1_35MainloopSm100TmaUmmaWarpSpecializedILi6ELi2ELi4ENS5_IJNS4_1CILi1EEESB_SB_EEEEENS5_IJNSA_ILi64EEENSA_ILi80EEENSA_ILi256EEEEEEaNS5_IJlSB_lEEEaSI_NS4_8TiledMMAINS4_8MMA_AtomIJNS4_15SM100_MMA_S8_SSIaaiLi64ELi80ELNS4_4UMMA5MajorE0ELSN_0ELNSM_8SaturateE0EEEEEENS4_6LayoutISC_NS5_IJNSA_ILi0EEESS_SS_EEEEENS5_IJNS4_10UnderscoreESV_SV_EEEEENS4_13SM90_TMA_LOADENS4_14ComposedLayoutINS4_7SwizzleILi3ELi4ELi3EEENS4_18smem_ptr_flag_bitsILi8EEENSR_INS5_IJNSA_ILi8EEENSA_ILi128EEEEEENS5_IJS15_SB_EEEEEEEvNS4_8identityESY_S19_vS1A_EENS_8epilogue10collective18CollectiveEpilogueINS1C_23Sm100TmaWarpSpecializedILi1ELi1ELi40ELb0ELb0EEEJSH_NS5_IJNSR_ISE_SB_EENSR_ISF_SB_EEEEEaSI_aSI_NS1C_6fusion15FusionCallbacksIS1G_NS1K_17LinearCombinationIaiaiLNS_15FloatRoundStyleE2EEESH_S1J_JEEENS4_5SM1004TMEM4LOAD25SM100_TMEM_LOAD_16dp32b8xESY_NSZ_INS10_ILi0ELi4ELi3EEES13_NSR_INS5_IJS14_NSA_ILi16EEEEEENS5_IJS1V_SB_EEEEEEENS4_39AutoVectorizingCopyWithAssumedAlignmentILi128EEENS4_14SM90_TMA_STOREES1Z_S21_S21_EEEvvEEEEvNT_6ParamsE) ;  /* 0xffffff8402d47950 */ /* 0x000fea0003c3ffff */
.L_x_134:
[----:B------:R-:W-:-:S00]  /*78b0*/  BRA `(.L_x_134) ;  /* 0xfffffffc00fc7947 */ /* 0x000fc0000383ffff */
[----:B------:R-:W-:-:S00]  /*78c0*/  NOP ;  /* 0x0000000000007918 */ /* 0x000fc00000000000 */
        /* <DEDUP_REMOVED lines=11> */
.L_x_135:


//--------------------- .nv.global.init           --------------------------
	.section	.nv.global.init,"aw",@progbits
.nv.global.init:
	.type		$str$26,@object
	.size		$str$26,($str$25 - $str$26)
$str$26:
        /*0000*/ 	.byte	0x2f, 0x74, 0x6d, 0x70, 0x2f, 0x63, 0x75, 0x74, 0x6c, 0x61, 0x73, 0x73, 0x5f, 0x73, 0x77, 0x65
        /*0010*/ 	.byte	0x65, 0x70, 0x5f, 0x73, 0x72, 0x63, 0x2f, 0x69, 0x6e, 0x63, 0x6c, 0x75, 0x64, 0x65, 0x2f, 0x63
        /*0020*/ 	.byte	0x75, 0x74, 0x65, 0x2f, 0x61, 0x74, 0x6f, 0x6d, 0x2f, 0x63, 0x6f, 0x70, 0x79, 0x5f, 0x74, 0x72
        /*0030*/ 	.byte	0x61, 0x69, 0x74, 0x73, 0x5f, 0x73, 0x6d, 0x31, 0x30, 0x30, 0x2e, 0x68, 0x70, 0x70, 0x00
	.type		$str$25,@object
	.size		$str$25,(__unnamed_1 - $str$25)
$str$25:
        /*003f*/ 	.byte	0x28, 0x28, 0x75, 0x69, 0x6e, 0x74, 0x33, 0x32, 0x5f, 0x74, 0x28, 0x74, 0x68, 0x72, 0x65, 0x61
        /*004f*/ 	.byte	0x64, 0x49, 0x64, 0x78, 0x2e, 0x78, 0x29, 0x20, 0x2f, 0x20, 0x33, 0x32, 0x29, 0x20, 0x25, 0x20
        /*005f*/ 	.byte	0x34, 0x29, 0x20, 0x3d, 0x3d, 0x20, 0x28, 0x28, 0x28, 0x74, 0x6d, 0x65, 0x6d, 0x5f, 0x61, 0x64
        /*006f*/ 	.byte	0x64, 0x72, 0x20, 0x3e, 0x3e, 0x20, 0x31, 0x36, 0x29, 0x20, 0x2f, 0x20, 0x33, 0x32, 0x29, 0x20
        /*007f*/ 	.byte	0x25, 0x20, 0x34, 0x29, 0x00
	.type		__unnamed_1,@object
	.size		__unnamed_1,(.L_1 - __unnamed_1)
__unnamed_1:
        /*0084*/ 	.byte	0x63, 0x6f, 0x6e, 0x73, 0x74, 0x65, 0x78, 0x70, 0x72, 0x20, 0x76, 0x6f, 0x69, 0x64, 0x20, 0x63
        /* <DEDUP_REMOVED lines=36> */
        /*02d4*/ 	.byte	0x3a, 0x3a, 0x43, 0x3c, 0x30, 0x3e, 0x3e, 0x3e, 0x3e, 0x5d, 0x00
.L_1:


//--------------------- .nv.shared._ZN7cutlass13device_kernelINS_4gemm6kernel13GemmUniversalIN4cute5tupleIJiiiiEEENS1_10collective13CollectiveMmaINS1_35MainloopSm100TmaUmmaWarpSpecializedILi6ELi2ELi4ENS5_IJNS4_1CILi1EEESB_SB_EEEEENS5_IJNSA_ILi64EEENSA_ILi80EEENSA_ILi256EEEEEEaNS5_IJlSB_lEEEaSI_NS4_8TiledMMAINS4_8MMA_AtomIJNS4_15SM100_MMA_S8_SSIaaiLi64ELi80ELNS4_4UMMA5MajorE0ELSN_0ELNSM_8SaturateE0EEEEEENS4_6LayoutISC_NS5_IJNSA_ILi0EEESS_SS_EEEEENS5_IJNS4_10UnderscoreESV_SV_EEEEENS4_13SM90_TMA_LOADENS4_14ComposedLayoutINS4_7SwizzleILi3ELi4ELi3EEENS4_18smem_ptr_flag_bitsILi8EEENSR_INS5_IJNSA_ILi8EEENSA_ILi128EEEEEENS5_IJS15_SB_EEEEEEEvNS4_8identityESY_S19_vS1A_EENS_8epilogue10collective18CollectiveEpilogueINS1C_23Sm100TmaWarpSpecializedILi1ELi1ELi40ELb0ELb0EEEJSH_NS5_IJNSR_ISE_SB_EENSR_ISF_SB_EEEEEaSI_aSI_NS1C_6fusion15FusionCallbacksIS1G_NS1K_17LinearCombinationIaiaiLNS_15FloatRoundStyleE2EEESH_S1J_JEEENS4_5SM1004TMEM4LOAD25SM100_TMEM_LOAD_16dp32b8xESY_NSZ_INS10_ILi0ELi4ELi3EEES13_NSR_INS5_IJS14_NSA_ILi16EEEEEENS5_IJS1V_SB_EEEEEEENS4_39AutoVectorizingCopyWithAssumedAlignmentILi128EEENS4_14SM90_TMA_STOREES1Z_S21_S21_EEEvvEEEEvNT_6ParamsE --------------------------
	.section	.nv.shared._ZN7cutlass13device_kernelINS_4gemm6kernel13GemmUniversalIN4cute5tupleIJiiiiEEENS1_10collective13CollectiveMmaINS1_35MainloopSm100TmaUmmaWarpSpecializedILi6ELi2ELi4ENS5_IJNS4_1CILi1EEESB_SB_EEEEENS5_IJNSA_ILi64EEENSA_ILi80EEENSA_ILi256EEEEEEaNS5_IJlSB_lEEEaSI_NS4_8TiledMMAINS4_8MMA_AtomIJNS4_15SM100_MMA_S8_SSIaaiLi64ELi80ELNS4_4UMMA5MajorE0ELSN_0ELNSM_8SaturateE0EEEEEENS4_6LayoutISC_NS5_IJNSA_ILi0EEESS_SS_EEEEENS5_IJNS4_10UnderscoreESV_SV_EEEEENS4_13SM90_TMA_LOADENS4_14ComposedLayoutINS4_7SwizzleILi3ELi4ELi3EEENS4_18smem_ptr_flag_bitsILi8EEENSR_INS5_IJNSA_ILi8EEENSA_ILi128EEEEEENS5_IJS15_SB_EEEEEEEvNS4_8identityESY_S19_vS1A_EENS_8epilogue10collective18CollectiveEpilogueINS1C_23Sm100TmaWarpSpecializedILi1ELi1ELi40ELb0ELb0EEEJSH_NS5_IJNSR_ISE_SB_EENSR_ISF_SB_EEEEEaSI_aSI_NS1C_6fusion15FusionCallbacksIS1G_NS1K_17LinearCombinationIaiaiLNS_15FloatRoundStyleE2EEESH_S1J_JEEENS4_5SM1004TMEM4LOAD25SM100_TMEM_LOAD_16dp32b8xESY_NSZ_INS10_ILi0ELi4ELi3EEES13_NSR_INS5_IJS14_NSA_ILi16EEEEEENS5_IJS1V_SB_EEEEEEENS4_39AutoVectorizingCopyWithAssumedAlignmentILi128EEENS4_14SM90_TMA_STOREES1Z_S21_S21_EEEvvEEEEvNT_6ParamsE,"aw",@nobits
	.sectionflags	@""
	.align	16
	.zero		1024


//--------------------- .nv.shared.reserved.0     --------------------------
	.section	.nv.shared.reserved.0,"aw",@nobits
	.weak		__nv_reservedSMEM_offset_0_alias
	.size		__nv_reservedSMEM_offset_0_alias, 0, 64
	.other		__nv_reservedSMEM_offset_0_alias,@"STO_CUDA_RESERVED_SHARED STV_DEFAULT"
__nv_reservedSMEM_offset_0_alias:
	.zero		0
.nv.shared.reserved.0:
	.zero		64
	.weak		__nv_reservedSMEM_tcgen05_partition
	.type		__nv_reservedSMEM_tcgen05_partition,@object
	.size		__nv_reservedSMEM_tcgen05_partition,(.L_0 - __nv_reservedSMEM_tcgen05_partition)
__nv_reservedSMEM_tcgen05_partition:
	.zero		32
.L_0:


//--------------------- .nv.global                --------------------------
	.section	.nv.global,"aw",@nobits
.nv.global:
	.type		_ZN40_INTERNAL_6354c5df_4_k_cu_924d1023_370644cute1_E,@object
	.size		_ZN40_INTERNAL_6354c5df_4_k_cu_924d1023_370644cute1_E,(_ZN40_INTERNAL_6354c5df_4_k_cu_924d1023_370644cuda3std3__45__cpo6cbeginE - _ZN40_INTERNAL_6354c5df_4_k_cu_924d1023_370644cute1_E)
_ZN40_INTERNAL_6354c5df_4_k_cu_924d1023_370644cute1_E:
	.zero		1
	.type		_ZN40_INTERNAL_6354c5df_4_k_cu_924d1023_370644cuda3std3__45__cpo6cbeginE,@object
	.size		_ZN40_INTERNAL_6354c5df_4_k_cu_924d1023_370644cuda3std3__45__cpo6cbeginE,(_ZN40_INTERNAL_6354c5df_4_k_cu_924d1023_370644cuda3std3__48in_placeE - _ZN40_INTERNAL_6354c5df_4_k_cu_924d1023_370644cuda3std3__45__cpo6cbeginE)
_ZN40_INTERNAL_6354c5df_4_k_cu_924d1023_370644cuda3std3__45__cpo6cbeginE:
	.zero		1
	.type		_ZN40_INTERNAL_6354c5df_4_k_cu_924d1023_370644cuda3std3__48in_placeE,@object
	.size		_ZN40_INTERNAL_6354c5df_4_k_cu_924d1023_370644cuda3std3__48in_placeE,(_ZN40_INTERNAL_6354c5df_4_k_cu_924d1023_370644cuda3std6ranges3__45__cpo9iter_moveE - _ZN40_INTERNAL_6354c5df_4_k_cu_924d1023_370644cuda3std3__48in_placeE)
_ZN40_INTERNAL_6354c5df_4_k_cu_924d1023_370644cuda3std3__48in_placeE:
	.zero		1
	.type		_ZN40_INTERNAL_6354c5df_4_k_cu_924d1023_370644cuda3std6ranges3__45__cpo9iter_moveE,@object
	.size		_ZN40_INTERNAL_6354c5df_4_k_cu_924d1023_370644cuda3std6ranges3__45__cpo9iter_moveE,(_ZN40_INTERNAL_6354c5df_4_k_cu_924d1023_370644cuda3std3__45__cpo5beginE - _ZN40_INTERNAL_6354c5df_4_k_cu_924d1023_370644cuda3std6ranges3__45__cpo9iter_moveE)
_ZN40_INTERNAL_6354c5df_4_k_cu_924d1023_370644cuda3std6ranges3__45__cpo9iter_moveE:
	.zero		1
	.type		_ZN40_INTERNAL_6354c5df_4_k_cu_924d1023_370644cuda3std3__45__cpo5beginE,@object
	.size		_ZN40_INTERNAL_6354c5df_4_k_cu_924d1023_370644cuda3std3__45__cpo5beginE,(_ZN40_INTERNAL_6354c5df_4_k_cu_924d1023_370644cuda3std3__442_GLOBAL__N__6354c5df_4_k_cu_924d1023_370646ignoreE - _ZN40_INTERNAL_6354c5df_4_k_cu_924d1023_370644cuda3std3__45__cpo5beginE)
_ZN40_INTERNAL_6354c5df_4_k_cu_924d1023_370644cuda3std3__45__cpo5beginE:
	.zero		1
	.type		_ZN40_INTERNAL_6354c5df_4_k_cu_924d1023_370644cuda3std3__442_GLOBAL__N__6354c5df_4_k_cu_924d1023_370646ignoreE,@object
	.size		_ZN40_INTERNAL_6354c5df_4_k_cu_924d1023_370644cuda3std3__442_GLOBAL__N__6354c5df_4_k_cu_924d1023_370646ignoreE,(_ZN40_INTERNAL_6354c5df_4_k_cu_924d1023_370644cute7productE - _ZN40_INTERNAL_6354c5df_4_k_cu_924d1023_370644cuda3std3__442_GLOBAL__N__6354c5df_4_k_cu_924d1023_370646ignoreE)
_ZN40_INTERNAL_6354c5df_4_k_cu_924d1023_370644cuda3std3__442_GLOBAL__N__6354c5df_4_k_cu_924d1023_370646ignoreE:
	.zero		1
	.type		_ZN40_INTERNAL_6354c5df_4_k_cu_924d1023_370644cute7productE,@object
	.size		_ZN40_INTERNAL_6354c5df_4_k_cu_924d1023_370644cute7productE,(_ZN40_INTERNAL_6354c5df_4_k_cu_924d1023_370644cuda3std3__45__cpo3endE - _ZN40_INTERNAL_6354c5df_4_k_cu_924d1023_370644cute7productE)
_ZN40_INTERNAL_6354c5df_4_k_cu_924d1023_370644cute7productE:
	.zero		1
	.type		_ZN40_INTERNAL_6354c5df_4_k_cu_924d1023_370644cuda3std3__45__cpo3endE,@object
	.size		_ZN40_INTERNAL_6354c5df_4_k_cu_924d1023_370644cuda3std3__45__cpo3endE,(_ZN40_INTERNAL_6354c5df_4_k_cu_924d1023_370644cuda3std3__419piecewise_constructE - _ZN40_INTERNAL_6354c5df_4_k_cu_924d1023_370644cuda3std3__45__cpo3endE)
_ZN40_INTERNAL_6354c5df_4_k_cu_924d1023_370644cuda3std3__45__cpo3endE:
	.zero		1
	.type		_ZN40_INTERNAL_6354c5df_4_k_cu_924d1023_370644cuda3std3__419piecewise_constructE,@object
	.size		_ZN40_INTERNAL_6354c5df_4_k_cu_924d1023_370644cuda3std3__419piecewise_constructE,(_ZN40_INTERNAL_6354c5df_4_k_cu_924d1023_370644cuda3std3__45__cpo4cendE - _ZN40_INTERNAL_6354c5df_4_k_cu_924d1023_370644cuda3std3__419piecewise_constructE)
_ZN40_INTERNAL_6354c5df_4_k_cu_924d1023_370644cuda3std3__419piecewise_constructE:
	.zero		1
	.type		_ZN40_INTERNAL_6354c5df_4_k_cu_924d1023_370644cuda3std3__45__cpo4cendE,@object
	.size		_ZN40_INTERNAL_6354c5df_4_k_cu_924d1023_370644cuda3std3__45__cpo4cendE,(_ZN40_INTERNAL_6354c5df_4_k_cu_924d1023_370644cuda3std6ranges3__45__cpo4swapE - _ZN40_INTERNAL_6354c5df_4_k_cu_924d1023_370644cuda3std3__45__cpo4cendE)
_ZN40_INTERNAL_6354c5df_4_k_cu_924d1023_370644cuda3std3__45__cpo4cendE:
	.zero		1
	.type		_ZN40_INTERNAL_6354c5df_4_k_cu_924d1023_370644cuda3std6ranges3__45__cpo4swapE,@object
	.size		_ZN40_INTERNAL_6354c5df_4_k_cu_924d1023_370644cuda3std6ranges3__45__cpo4swapE,(.L_9 - _ZN40_INTERNAL_6354c5df_4_k_cu_924d1023_370644cuda3std6ranges3__45__cpo4swapE)
_ZN40_INTERNAL_6354c5df_4_k_cu_924d1023_370644cuda3std6ranges3__45__cpo4swapE:
	.zero		1
.L_9:


//--------------------- .nv.constant0._ZN7cutlass13device_kernelINS_4gemm6kernel13GemmUniversalIN4cute5tupleIJiiiiEEENS1_10collective13CollectiveMmaINS1_35MainloopSm100TmaUmmaWarpSpecializedILi6ELi2ELi4ENS5_IJNS4_1CILi1EEESB_SB_EEEEENS5_IJNSA_ILi64EEENSA_ILi80EEENSA_ILi256EEEEEEaNS5_IJlSB_lEEEaSI_NS4_8TiledMMAINS4_8MMA_AtomIJNS4_15SM100_MMA_S8_SSIaaiLi64ELi80ELNS4_4UMMA5MajorE0ELSN_0ELNSM_8SaturateE0EEEEEENS4_6LayoutISC_NS5_IJNSA_ILi0EEESS_SS_EEEEENS5_IJNS4_10UnderscoreESV_SV_EEEEENS4_13SM90_TMA_LOADENS4_14ComposedLayoutINS4_7SwizzleILi3ELi4ELi3EEENS4_18smem_ptr_flag_bitsILi8EEENSR_INS5_IJNSA_ILi8EEENSA_ILi128EEEEEENS5_IJS15_SB_EEEEEEEvNS4_8identityESY_S19_vS1A_EENS_8epilogue10collective18CollectiveEpilogueINS1C_23Sm100TmaWarpSpecializedILi1ELi1ELi40ELb0ELb0EEEJSH_NS5_IJNSR_ISE_SB_EENSR_ISF_SB_EEEEEaSI_aSI_NS1C_6fusion15FusionCallbacksIS1G_NS1K_17LinearCombinationIaiaiLNS_15FloatRoundStyleE2EEESH_S1J_JEEENS4_5SM1004TMEM4LOAD25SM100_TMEM_LOAD_16dp32b8xESY_NSZ_INS10_ILi0ELi4ELi3EEES13_NSR_INS5_IJS14_NSA_ILi16EEEEEENS5_IJS1V_SB_EEEEEEENS4_39AutoVectorizingCopyWithAssumedAlignmentILi128EEENS4_14SM90_TMA_STOREES1Z_S21_S21_EEEvvEEEEvNT_6ParamsE --------------------------
	.section	.nv.constant0._ZN7cutlass13device_kernelINS_4gemm6kernel13GemmUniversalIN4cute5tupleIJiiiiEEENS1_10collective13CollectiveMmaINS1_35MainloopSm100TmaUmmaWarpSpecializedILi6ELi2ELi4ENS5_IJNS4_1CILi1EEESB_SB_EEEEENS5_IJNSA_ILi64EEENSA_ILi80EEENSA_ILi256EEEEEEaNS5_IJlSB_lEEEaSI_NS4_8TiledMMAINS4_8MMA_AtomIJNS4_15SM100_MMA_S8_SSIaaiLi64ELi80ELNS4_4UMMA5MajorE0ELSN_0ELNSM_8SaturateE0EEEEEENS4_6LayoutISC_NS5_IJNSA_ILi0EEESS_SS_EEEEENS5_IJNS4_10UnderscoreESV_SV_EEEEENS4_13SM90_TMA_LOADENS4_14ComposedLayoutINS4_7SwizzleILi3ELi4ELi3EEENS4_18smem_ptr_flag_bitsILi8EEENSR_INS5_IJNSA_ILi8EEENSA_ILi128EEEEEENS5_IJS15_SB_EEEEEEEvNS4_8identityESY_S19_vS1A_EENS_8epilogue10collective18CollectiveEpilogueINS1C_23Sm100TmaWarpSpecializedILi1ELi1ELi40ELb0ELb0EEEJSH_NS5_IJNSR_ISE_SB_EENSR_ISF_SB_EEEEEaSI_aSI_NS1C_6fusion15FusionCallbacksIS1G_NS1K_17LinearCombinationIaiaiLNS_15FloatRoundStyleE2EEESH_S1J_JEEENS4_5SM1004TMEM4LOAD25SM100_TMEM_LOAD_16dp32b8xESY_NSZ_INS10_ILi0ELi4ELi3EEES13_NSR_INS5_IJS14_NSA_ILi16EEEEEENS5_IJS1V_SB_EEEEEEENS4_39AutoVectorizingCopyWithAssumedAlignmentILi128EEENS4_14SM90_TMA_STOREES1Z_S21_S21_EEEvvEEEEvNT_6ParamsE,"a",@progbits
	.sectionflags	@""
	.align	4
.nv.constant0._ZN7cutlass13device_kernelINS_4gemm6kernel13GemmUniversalIN4cute5tupleIJiiiiEEENS1_10collective13CollectiveMmaINS1_35MainloopSm100TmaUmmaWarpSpecializedILi6ELi2ELi4ENS5_IJNS4_1CILi1EEESB_SB_EEEEENS5_IJNSA_ILi64EEENSA_ILi80EEENSA_ILi256EEEEEEaNS5_IJlSB_lEEEaSI_NS4_8TiledMMAINS4_8MMA_AtomIJNS4_15SM100_MMA_S8_SSIaaiLi64ELi80ELNS4_4UMMA5MajorE0ELSN_0ELNSM_8SaturateE0EEEEEENS4_6LayoutISC_NS5_IJNSA_ILi0EEESS_SS_EEEEENS5_IJNS4_10UnderscoreESV_SV_EEEEENS4_13SM90_TMA_LOADENS4_14ComposedLayoutINS4_7SwizzleILi3ELi4ELi3EEENS4_18smem_ptr_flag_bitsILi8EEENSR_INS5_IJNSA_ILi8EEENSA_ILi128EEEEEENS5_IJS15_SB_EEEEEEEvNS4_8identityESY_S19_vS1A_EENS_8epilogue10collective18CollectiveEpilogueINS1C_23Sm100TmaWarpSpecializedILi1ELi1ELi40ELb0ELb0EEEJSH_NS5_IJNSR_ISE_SB_EENSR_ISF_SB_EEEEEaSI_aSI_NS1C_6fusion15FusionCallbacksIS1G_NS1K_17LinearCombinationIaiaiLNS_15FloatRoundStyleE2EEESH_S1J_JEEENS4_5SM1004TMEM4LOAD25SM100_TMEM_LOAD_16dp32b8xESY_NSZ_INS10_ILi0ELi4ELi3EEES13_NSR_INS5_IJS14_NSA_ILi16EEEEEENS5_IJS1V_SB_EEEEEEENS4_39AutoVectorizingCopyWithAssumedAlignmentILi128EEENS4_14SM90_TMA_STOREES1Z_S21_S21_EEEvvEEEEvNT_6ParamsE:
	.zero		2944


//--------------------- SYMBOLS --------------------------

	.type		.nv.reservedSmem.offset0,@object
	.size		.nv.reservedSmem.offset0,0x4
	.type		.nv.reservedSmem.cap,@object
	.size		.nv.reservedSmem.cap,0x4
	.type		__assertfail,@function
